// auto-generated by cutlass_sweep.gemm — config: {"arch": "sm_90", "cluster_m": 2, "cluster_n": 1, "dtype": "fp16", "stages": 3, "tile_k": 128, "tile_m": 128, "tile_n": 256}
#include "cutlass/cutlass.h"
#include "cutlass/gemm/collective/collective_builder.hpp"
#include "cutlass/gemm/device/gemm_universal_adapter.h"
#include "cutlass/gemm/kernel/gemm_universal.hpp"
#include "cutlass/epilogue/collective/collective_builder.hpp"

using ElemA = cutlass::half_t;
using ElemB = cutlass::half_t;
using ElemCD = cutlass::half_t;
using Acc  = float;
using TileShape    = cute::Shape<cute::_128, cute::_256, cute::_128>;
using ClusterShape = cute::Shape<cute::_2, cute::_1, cute::_1>;

using CollectiveEpilogue = typename cutlass::epilogue::collective::CollectiveBuilder<
    cutlass::arch::Sm90, cutlass::arch::OpClassTensorOp,
    TileShape, ClusterShape,
    cutlass::epilogue::collective::EpilogueTileAuto,
    Acc, Acc,
    ElemCD, cutlass::layout::RowMajor, 128 / cutlass::sizeof_bits<ElemCD>::value,
    ElemCD, cutlass::layout::RowMajor, 128 / cutlass::sizeof_bits<ElemCD>::value,
    cutlass::epilogue::collective::EpilogueScheduleAuto
  >::CollectiveOp;

using CollectiveMainloop = typename cutlass::gemm::collective::CollectiveBuilder<
    cutlass::arch::Sm90, cutlass::arch::OpClassTensorOp,
    ElemA, cutlass::layout::RowMajor, 128 / cutlass::sizeof_bits<ElemA>::value,
    ElemB, cutlass::layout::ColumnMajor, 128 / cutlass::sizeof_bits<ElemB>::value,
    Acc,
    TileShape, ClusterShape,
    cutlass::gemm::collective::StageCount<3>,
    cutlass::gemm::collective::KernelScheduleAuto
  >::CollectiveOp;

using GemmKernel = cutlass::gemm::kernel::GemmUniversal<
    cute::Shape<int,int,int,int>,
    CollectiveMainloop,
    CollectiveEpilogue
>;
using Gemm = cutlass::gemm::device::GemmUniversalAdapter<GemmKernel>;

// Force the device kernel symbol into the cubin without needing a host main.
auto* _anchor = &cutlass::device_kernel<GemmKernel>;


// ===== COMPILED SASS (sm_90a) =====

	.target	sm_90a

	.elftype	@"ET_EXEC"


//--------------------- .note.nv.tkinfo           --------------------------
	.section	.note.nv.tkinfo,"",@"SHT_NOTE"
	.sectionflags	@"SHF_NOTE_NV_TKINFO"
	.tkinfo
        /*0018*/ 	.word	0x00000002
        /*0030*/ 	.string	""
        /*0030*/ 	.string	"ptxas"
        /*0030*/ 	.string	"Cuda compilation tools, release 13.0, V13.0.88"
        /*0030*/ 	.string	"Build cuda_13.0.r13.0/compiler.36424714_0"
        /*0030*/ 	.string	"-arch sm_90a -m 64 "



//--------------------- .note.nv.cuinfo           --------------------------
	.section	.note.nv.cuinfo,"",@"SHT_NOTE"
	.sectionflags	@"SHF_NOTE_NV_CUINFO"
        /*0018*/ 	.short	0x0002
        /*001a*/ 	.short	0x005a
        /*001c*/ 	.short	0x0082
	.zero		2


//--------------------- .nv.info                  --------------------------
	.section	.nv.info,"",@"SHT_CUDA_INFO"
	.align	4


	//----- nvinfo : EIATTR_REGCOUNT
	.align		4
        /*0000*/ 	.byte	0x04, 0x2f
        /*0002*/ 	.short	(.L_15 - .L_14)
	.align		4
.L_14:
        /*0004*/ 	.word	index@(_ZN7cutlass13device_kernelINS_4gemm6kernel13GemmUniversalIN4cute5tupleIJiiiiEEENS1_10collective13CollectiveMmaINS1_34MainloopSm90TmaGmmaWarpSpecializedILi3ENS5_IJNS4_1CILi2EEENSA_ILi1EEESC_EEENS1_35KernelTmaWarpSpecializedCooperativeEEENS5_IJNSA_ILi128EEENSA_ILi256EEESG_EEENS_6half_tENS5_IJlSC_lEEESJ_SK_NS4_8TiledMMAINS4_8MMA_AtomIJNS4_4SM904GMMA26MMA_64x256x16_F32F16F16_SSILNSO_5MajorE0ELSQ_0ELNSO_7ScaleInE1ELSR_1EEEEEENS4_6LayoutISD_NS5_IJSC_NSA_ILi0EEESV_EEEEENS5_IJNS4_10UnderscoreESY_SY_EEEEENS4_13SM90_TMA_LOADENS4_14ComposedLayoutINS4_7SwizzleILi3ELi4ELi3EEENS4_18smem_ptr_flag_bitsILi16EEENSU_INS5_IJNSA_ILi8EEENSA_ILi64EEEEEENS5_IJS18_SC_EEEEEEEvNS4_8identityENS4_23SM90_TMA_LOAD_MULTICASTES1C_vS1D_EENS_8epilogue10collective6detail29Sm90TmaWarpSpecializedAdapterINS1H_15DefaultEpilogueISJ_SK_SK_NS1G_6thread17LinearCombinationISJ_Li1EffLNS1L_9ScaleType4KindE0ELNS_15FloatRoundStyleE2ESJ_EENS1_15EpilogueDefaultEEEEEvvEEEEvNT_6ParamsE)
        /*0008*/ 	.word	0x000000a8


	//----- nvinfo : EIATTR_FRAME_SIZE
	.align		4
.L_15:
        /*000c*/ 	.byte	0x04, 0x11
        /*000e*/ 	.short	(.L_17 - .L_16)
	.align		4
.L_16:
        /*0010*/ 	.word	index@(_ZN7cutlass13device_kernelINS_4gemm6kernel13GemmUniversalIN4cute5tupleIJiiiiEEENS1_10collective13CollectiveMmaINS1_34MainloopSm90TmaGmmaWarpSpecializedILi3ENS5_IJNS4_1CILi2EEENSA_ILi1EEESC_EEENS1_35KernelTmaWarpSpecializedCooperativeEEENS5_IJNSA_ILi128EEENSA_ILi256EEESG_EEENS_6half_tENS5_IJlSC_lEEESJ_SK_NS4_8TiledMMAINS4_8MMA_AtomIJNS4_4SM904GMMA26MMA_64x256x16_F32F16F16_SSILNSO_5MajorE0ELSQ_0ELNSO_7ScaleInE1ELSR_1EEEEEENS4_6LayoutISD_NS5_IJSC_NSA_ILi0EEESV_EEEEENS5_IJNS4_10UnderscoreESY_SY_EEEEENS4_13SM90_TMA_LOADENS4_14ComposedLayoutINS4_7SwizzleILi3ELi4ELi3EEENS4_18smem_ptr_flag_bitsILi16EEENSU_INS5_IJNSA_ILi8EEENSA_ILi64EEEEEENS5_IJS18_SC_EEEEEEEvNS4_8identityENS4_23SM90_TMA_LOAD_MULTICASTES1C_vS1D_EENS_8epilogue10collective6detail29Sm90TmaWarpSpecializedAdapterINS1H_15DefaultEpilogueISJ_SK_SK_NS1G_6thread17LinearCombinationISJ_Li1EffLNS1L_9ScaleType4KindE0ELNS_15FloatRoundStyleE2ESJ_EENS1_15EpilogueDefaultEEEEEvvEEEEvNT_6ParamsE)
        /*0014*/ 	.word	0x00000000


	//----- nvinfo : EIATTR_MIN_STACK_SIZE
	.align		4
.L_17:
        /*0018*/ 	.byte	0x04, 0x12
        /*001a*/ 	.short	(.L_19 - .L_18)
	.align		4
.L_18:
        /*001c*/ 	.word	index@(_ZN7cutlass13device_kernelINS_4gemm6kernel13GemmUniversalIN4cute5tupleIJiiiiEEENS1_10collective13CollectiveMmaINS1_34MainloopSm90TmaGmmaWarpSpecializedILi3ENS5_IJNS4_1CILi2EEENSA_ILi1EEESC_EEENS1_35KernelTmaWarpSpecializedCooperativeEEENS5_IJNSA_ILi128EEENSA_ILi256EEESG_EEENS_6half_tENS5_IJlSC_lEEESJ_SK_NS4_8TiledMMAINS4_8MMA_AtomIJNS4_4SM904GMMA26MMA_64x256x16_F32F16F16_SSILNSO_5MajorE0ELSQ_0ELNSO_7ScaleInE1ELSR_1EEEEEENS4_6LayoutISD_NS5_IJSC_NSA_ILi0EEESV_EEEEENS5_IJNS4_10UnderscoreESY_SY_EEEEENS4_13SM90_TMA_LOADENS4_14ComposedLayoutINS4_7SwizzleILi3ELi4ELi3EEENS4_18smem_ptr_flag_bitsILi16EEENSU_INS5_IJNSA_ILi8EEENSA_ILi64EEEEEENS5_IJS18_SC_EEEEEEEvNS4_8identityENS4_23SM90_TMA_LOAD_MULTICASTES1C_vS1D_EENS_8epilogue10collective6detail29Sm90TmaWarpSpecializedAdapterINS1H_15DefaultEpilogueISJ_SK_SK_NS1G_6thread17LinearCombinationISJ_Li1EffLNS1L_9ScaleType4KindE0ELNS_15FloatRoundStyleE2ESJ_EENS1_15EpilogueDefaultEEEEEvvEEEEvNT_6ParamsE)
        /*0020*/ 	.word	0x00000000
.L_19:


//--------------------- .nv.compat                --------------------------
	.section	.nv.compat,"",@"SHT_CUDA_COMPAT_INFO"
	.align	4
        /*0000*/ 	.byte	0x02, 0x09, 0x01, 0x00, 0x02, 0x02, 0x04, 0x00, 0x02, 0x05, 0x05, 0x00, 0x03, 0x07, 0x01, 0x01
        /*0010*/ 	.byte	0x02, 0x03, 0x01, 0x00, 0x02, 0x06, 0x01, 0x00, 0x04, 0x0b, 0x08, 0x00, 0x00, 0x00, 0x00, 0x00
        /*0020*/ 	.byte	0x00, 0x00, 0x00, 0x00


//--------------------- .nv.info._ZN7cutlass13device_kernelINS_4gemm6kernel13GemmUniversalIN4cute5tupleIJiiiiEEENS1_10collective13CollectiveMmaINS1_34MainloopSm90TmaGmmaWarpSpecializedILi3ENS5_IJNS4_1CILi2EEENSA_ILi1EEESC_EEENS1_35KernelTmaWarpSpecializedCooperativeEEENS5_IJNSA_ILi128EEENSA_ILi256EEESG_EEENS_6half_tENS5_IJlSC_lEEESJ_SK_NS4_8TiledMMAINS4_8MMA_AtomIJNS4_4SM904GMMA26MMA_64x256x16_F32F16F16_SSILNSO_5MajorE0ELSQ_0ELNSO_7ScaleInE1ELSR_1EEEEEENS4_6LayoutISD_NS5_IJSC_NSA_ILi0EEESV_EEEEENS5_IJNS4_10UnderscoreESY_SY_EEEEENS4_13SM90_TMA_LOADENS4_14ComposedLayoutINS4_7SwizzleILi3ELi4ELi3EEENS4_18smem_ptr_flag_bitsILi16EEENSU_INS5_IJNSA_ILi8EEENSA_ILi64EEEEEENS5_IJS18_SC_EEEEEEEvNS4_8identityENS4_23SM90_TMA_LOAD_MULTICASTES1C_vS1D_EENS_8epilogue10collective6detail29Sm90TmaWarpSpecializedAdapterINS1H_15DefaultEpilogueISJ_SK_SK_NS1G_6thread17LinearCombinationISJ_Li1EffLNS1L_9ScaleType4KindE0ELNS_15FloatRoundStyleE2ESJ_EENS1_15EpilogueDefaultEEEEEvvEEEEvNT_6ParamsE --------------------------
	.section	.nv.info._ZN7cutlass13device_kernelINS_4gemm6kernel13GemmUniversalIN4cute5tupleIJiiiiEEENS1_10collective13CollectiveMmaINS1_34MainloopSm90TmaGmmaWarpSpecializedILi3ENS5_IJNS4_1CILi2EEENSA_ILi1EEESC_EEENS1_35KernelTmaWarpSpecializedCooperativeEEENS5_IJNSA_ILi128EEENSA_ILi256EEESG_EEENS_6half_tENS5_IJlSC_lEEESJ_SK_NS4_8TiledMMAINS4_8MMA_AtomIJNS4_4SM904GMMA26MMA_64x256x16_F32F16F16_SSILNSO_5MajorE0ELSQ_0ELNSO_7ScaleInE1ELSR_1EEEEEENS4_6LayoutISD_NS5_IJSC_NSA_ILi0EEESV_EEEEENS5_IJNS4_10UnderscoreESY_SY_EEEEENS4_13SM90_TMA_LOADENS4_14ComposedLayoutINS4_7SwizzleILi3ELi4ELi3EEENS4_18smem_ptr_flag_bitsILi16EEENSU_INS5_IJNSA_ILi8EEENSA_ILi64EEEEEENS5_IJS18_SC_EEEEEEEvNS4_8identityENS4_23SM90_TMA_LOAD_MULTICASTES1C_vS1D_EENS_8epilogue10collective6detail29Sm90TmaWarpSpecializedAdapterINS1H_15DefaultEpilogueISJ_SK_SK_NS1G_6thread17LinearCombinationISJ_Li1EffLNS1L_9ScaleType4KindE0ELNS_15FloatRoundStyleE2ESJ_EENS1_15EpilogueDefaultEEEEEvvEEEEvNT_6ParamsE,"",@"SHT_CUDA_INFO"
	.sectionflags	@""
	.align	4


	//----- nvinfo : EIATTR_CUDA_API_VERSION
	.align		4
        /*0000*/ 	.byte	0x04, 0x37
        /*0002*/ 	.short	(.L_21 - .L_20)
.L_20:
        /*0004*/ 	.word	0x00000082


	//----- nvinfo : EIATTR_KPARAM_INFO
	.align		4
.L_21:
        /*0008*/ 	.byte	0x04, 0x17
        /*000a*/ 	.short	(.L_23 - .L_22)
.L_22:
        /*000c*/ 	.word	0x00000000
        /*0010*/ 	.short	0x0000
        /*0012*/ 	.short	0x0070
        /*0014*/ 	.byte	0x00, 0xf0, 0x01, 0x10


	//----- nvinfo : EIATTR_SPARSE_MMA_MASK
	.align		4
.L_23:
        /*0018*/ 	.byte	0x03, 0x50
        /*001a*/ 	.short	0x0000


	//----- nvinfo : EIATTR_MAXREG_COUNT
	.align		4
        /*001c*/ 	.byte	0x03, 0x1b
        /*001e*/ 	.short	0x00a8


	//----- nvinfo : EIATTR_NUM_BARRIERS
	.align		4
        /*0020*/ 	.byte	0x02, 0x4c
        /*0022*/ 	.byte	0x01
	.zero		1


	//----- nvinfo : EIATTR_EXTERNS
	.align		4
        /*0024*/ 	.byte	0x04, 0x0f
        /*0026*/ 	.short	(.L_25 - .L_24)


	//   ....[0]....
	.align		4
.L_24:
        /*0028*/ 	.word	index@(__assertfail)


	//----- nvinfo : EIATTR_MERCURY_ISA_VERSION
	.align		4
.L_25:
        /*002c*/ 	.byte	0x03, 0x5f
        /*002e*/ 	.short	0x0101


	//----- nvinfo : EIATTR_INT_WARP_WIDE_INSTR_OFFSETS
	.align		4
        /*0030*/ 	.byte	0x04, 0x31
        /*0032*/ 	.short	(.L_27 - .L_26)


	//   ....[0]....
.L_26:
        /*0034*/ 	.word	0x00000460


	//   ....[1]....
        /*0038*/ 	.word	0x00000490


	//   ....[2]....
        /*003c*/ 	.word	0x00000650


	//----- nvinfo : EIATTR_COOP_GROUP_MASK_REGIDS
	.align		4
.L_27:
        /*0040*/ 	.byte	0x04, 0x29
        /*0042*/ 	.short	(.L_29 - .L_28)


	//   ....[0]....
.L_28:
        /*0044*/ 	.word	0xffffffff


	//   ....[1]....
        /*0048*/ 	.word	0xffffffff


	//   ....[2]....
        /*004c*/ 	.word	0xffffffff


	//   ....[3]....
        /*0050*/ 	.word	0xffffffff


	//   ....[4]....
        /*0054*/ 	.word	0xffffffff


	//   ....[5]....
        /*0058*/ 	.word	0xffffffff


	//----- nvinfo : EIATTR_COOP_GROUP_INSTR_OFFSETS
	.align		4
.L_29:
        /*005c*/ 	.byte	0x04, 0x28
        /*005e*/ 	.short	(.L_31 - .L_30)


	//   ....[0]....
.L_30:
        /*0060*/ 	.word	0x00000060


	//   ....[1]....
        /*0064*/ 	.word	0x00000070


	//   ....[2]....
        /*0068*/ 	.word	0x00000130


	//   ....[3]....
        /*006c*/ 	.word	0x000002b0


	//   ....[4]....
        /*0070*/ 	.word	0x000007d0


	//   ....[5]....
        /*0074*/ 	.word	0x00001220


	//----- nvinfo : EIATTR_REG_RECONFIG
	.align		4
.L_31:
        /*0078*/ 	.byte	0x01, 0x54
	.zero		2


	//----- nvinfo : EIATTR_SYSCALL_OFFSETS
	.align		4
        /*007c*/ 	.byte	0x04, 0x46
        /*007e*/ 	.short	(.L_33 - .L_32)


	//   ....[0]....
.L_32:
        /*0080*/ 	.word	0x000013e0


	//----- nvinfo : EIATTR_MBARRIER_INSTR_OFFSETS
	.align		4
.L_33:
        /*0084*/ 	.byte	0x04, 0x39
        /*0086*/ 	.short	(.L_35 - .L_34)


	//   ....[0]....
.L_34:
        /*0088*/ 	.word	0x00000230
        /*008c*/ 	.word	0x000000ff
        /*0090*/ 	.word	0x00000000
        /*0094*/ 	.short	0x0100
        /*0096*/ 	.byte	0x08
	.zero		1


	//   ....[1]....
        /*0098*/ 	.word	0x00000240
        /*009c*/ 	.word	0x000000ff
        /*00a0*/ 	.word	0x00000018
        /*00a4*/ 	.short	0x0100
        /*00a6*/ 	.byte	0x08
	.zero		1


	//   ....[2]....
        /*00a8*/ 	.word	0x00000250
        /*00ac*/ 	.word	0x000000ff
        /*00b0*/ 	.word	0x00000008
        /*00b4*/ 	.short	0x0100
        /*00b6*/ 	.byte	0x08
	.zero		1


	//   ....[3]....
        /*00b8*/ 	.word	0x00000260
        /*00bc*/ 	.word	0x000000ff
        /*00c0*/ 	.word	0x00000020
        /*00c4*/ 	.short	0x0100
        /*00c6*/ 	.byte	0x08
	.zero		1


	//   ....[4]....
        /*00c8*/ 	.word	0x00000270
        /*00cc*/ 	.word	0x000000ff
        /*00d0*/ 	.word	0x00000010
        /*00d4*/ 	.short	0x0100
        /*00d6*/ 	.byte	0x08
	.zero		1


	//   ....[5]....
        /*00d8*/ 	.word	0x00000280
        /*00dc*/ 	.word	0x000000ff
        /*00e0*/ 	.word	0x00000028
        /*00e4*/ 	.short	0x0100
        /*00e6*/ 	.byte	0x08
	.zero		1


	//   ....[6]....
        /*00e8*/ 	.word	0x000006d0
        /*00ec*/ 	.word	0x000000ff
        /*00f0*/ 	.word	0x00000040
        /*00f4*/ 	.short	0x0100
        /*00f6*/ 	.byte	0x06
	.zero		1


	//   ....[7]....
        /*00f8*/ 	.word	0x00000760
        /*00fc*/ 	.word	0x000000ff
        /*0100*/ 	.word	0x00000048
        /*0104*/ 	.short	0x0100
        /*0106*/ 	.byte	0x06
	.zero		1


	//   ....[8]....
        /*0108*/ 	.word	0x000014a0
        /*010c*/ 	.word	0x00000003
        /*0110*/ 	.word	0x00000000
        /*0114*/ 	.short	0x010a
        /*0116*/ 	.byte	0x3f
	.zero		1


	//   ....[9]....
        /*0118*/ 	.word	0x000014e0
        /*011c*/ 	.word	0x00000003
        /*0120*/ 	.word	0x00000000
        /*0124*/ 	.short	0x010a
        /*0126*/ 	.byte	0x3f
	.zero		1


	//   ....[10]....
        /*0128*/ 	.word	0x00001ae0
        /*012c*/ 	.word	0x00000005
        /*0130*/ 	.word	0x00000000
        /*0134*/ 	.short	0x010a
        /*0136*/ 	.byte	0x3f
	.zero		1


	//   ....[11]....
        /*0138*/ 	.word	0x00001b20
        /*013c*/ 	.word	0x00000005
        /*0140*/ 	.word	0x00000000
        /*0144*/ 	.short	0x010a
        /*0146*/ 	.byte	0x3f
	.zero		1


	//   ....[12]....
        /*0148*/ 	.word	0x00001fb0
        /*014c*/ 	.word	0x00000005
        /*0150*/ 	.word	0x00000000
        /*0154*/ 	.short	0x0101
        /*0156*/ 	.byte	0x3f
	.zero		1


	//   ....[13]....
        /*0158*/ 	.word	0x000021d0
        /*015c*/ 	.word	0x00000003
        /*0160*/ 	.word	0x00000000
        /*0164*/ 	.short	0x0101
        /*0166*/ 	.byte	0x3f
	.zero		1


	//   ....[14]....
        /*0168*/ 	.word	0x0000afb0
        /*016c*/ 	.word	0x00000017
        /*0170*/ 	.word	0x00000018
        /*0174*/ 	.short	0x010a
        /*0176*/ 	.byte	0x3f
	.zero		1


	//   ....[15]....
        /*0178*/ 	.word	0x0000b3f0
        /*017c*/ 	.word	0x00000003
        /*0180*/ 	.word	0x00000048
        /*0184*/ 	.short	0x0101
        /*0186*/ 	.byte	0x3f
	.zero		1


	//   ....[16]....
        /*0188*/ 	.word	0x0000bb50
        /*018c*/ 	.word	0x00000007
        /*0190*/ 	.word	0x00000000
        /*0194*/ 	.short	0x010a
        /*0196*/ 	.byte	0x3f
	.zero		1


	//   ....[17]....
        /*0198*/ 	.word	0x0000bbd0
        /*019c*/ 	.word	0x00000006
        /*01a0*/ 	.word	0x00000000
        /*01a4*/ 	.short	0x010a
        /*01a6*/ 	.byte	0x3f
	.zero		1


	//   ....[18]....
        /*01a8*/ 	.word	0x0000bc60
        /*01ac*/ 	.word	0x00000003
        /*01b0*/ 	.word	0x00000000
        /*01b4*/ 	.short	0x010a
        /*01b6*/ 	.byte	0x3f
	.zero		1


	//   ....[19]....
        /*01b8*/ 	.word	0x0000bcc0
        /*01bc*/ 	.word	0x00000003
        /*01c0*/ 	.word	0x00000000
        /*01c4*/ 	.short	0x010a
        /*01c6*/ 	.byte	0x3f
	.zero		1


	//   ....[20]....
        /*01c8*/ 	.word	0x0000bd10
        /*01cc*/ 	.word	0x00000005
        /*01d0*/ 	.word	0x00000000
        /*01d4*/ 	.short	0x010a
        /*01d6*/ 	.byte	0x3f
	.zero		1


	//   ....[21]....
        /*01d8*/ 	.word	0x0000bde0
        /*01dc*/ 	.word	0x00000017
        /*01e0*/ 	.word	0x00000018
        /*01e4*/ 	.short	0x010a
        /*01e6*/ 	.byte	0x3f
	.zero		1


	//   ....[22]....
        /*01e8*/ 	.word	0x0000beb0
        /*01ec*/ 	.word	0x00000007
        /*01f0*/ 	.word	0x00000000
        /*01f4*/ 	.short	0x010a
        /*01f6*/ 	.byte	0x3f
	.zero		1


	//   ....[23]....
        /*01f8*/ 	.word	0x0000bf00
        /*01fc*/ 	.word	0x00000006
        /*0200*/ 	.word	0x00000000
        /*0204*/ 	.short	0x010a
        /*0206*/ 	.byte	0x3f
	.zero		1


	//----- nvinfo : EIATTR_NUM_MBARRIERS
	.align		4
.L_35:
        /*0208*/ 	.byte	0x03, 0x38
        /*020a*/ 	.short	0x0008


	//----- nvinfo : EIATTR_EXIT_INSTR_OFFSETS
	.align		4
        /*020c*/ 	.byte	0x04, 0x1c
        /*020e*/ 	.short	(.L_37 - .L_36)


	//   ....[0]....
.L_36:
        /*0210*/ 	.word	0x00000930


	//   ....[1]....
        /*0214*/ 	.word	0x00001150


	//   ....[2]....
        /*0218*/ 	.word	0x0000a6d0


	//   ....[3]....
        /*021c*/ 	.word	0x0000ac30


	//   ....[4]....
        /*0220*/ 	.word	0x0000bcb0


	//----- nvinfo : EIATTR_MAX_THREADS
	.align		4
.L_37:
        /*0224*/ 	.byte	0x04, 0x05
        /*0226*/ 	.short	(.L_39 - .L_38)
.L_38:
        /*0228*/ 	.word	0x00000180
        /*022c*/ 	.word	0x00000001
        /*0230*/ 	.word	0x00000001


	//----- nvinfo : EIATTR_CRS_STACK_SIZE
	.align		4
.L_39:
        /*0234*/ 	.byte	0x04, 0x1e
        /*0236*/ 	.short	(.L_41 - .L_40)
.L_40:
        /*0238*/ 	.word	0x00000000


	//----- nvinfo : EIATTR_CBANK_PARAM_SIZE
	.align		4
.L_41:
        /*023c*/ 	.byte	0x03, 0x19
        /*023e*/ 	.short	0x0470


	//----- nvinfo : EIATTR_PARAM_CBANK
	.align		4
        /*0240*/ 	.byte	0x04, 0x0a
        /*0242*/ 	.short	(.L_43 - .L_42)
	.align		4
.L_42:
        /*0244*/ 	.word	index@(.nv.constant0._ZN7cutlass13device_kernelINS_4gemm6kernel13GemmUniversalIN4cute5tupleIJiiiiEEENS1_10collective13CollectiveMmaINS1_34MainloopSm90TmaGmmaWarpSpecializedILi3ENS5_IJNS4_1CILi2EEENSA_ILi1EEESC_EEENS1_35KernelTmaWarpSpecializedCooperativeEEENS5_IJNSA_ILi128EEENSA_ILi256EEESG_EEENS_6half_tENS5_IJlSC_lEEESJ_SK_NS4_8TiledMMAINS4_8MMA_AtomIJNS4_4SM904GMMA26MMA_64x256x16_F32F16F16_SSILNSO_5MajorE0ELSQ_0ELNSO_7ScaleInE1ELSR_1EEEEEENS4_6LayoutISD_NS5_IJSC_NSA_ILi0EEESV_EEEEENS5_IJNS4_10UnderscoreESY_SY_EEEEENS4_13SM90_TMA_LOADENS4_14ComposedLayoutINS4_7SwizzleILi3ELi4ELi3EEENS4_18smem_ptr_flag_bitsILi16EEENSU_INS5_IJNSA_ILi8EEENSA_ILi64EEEEEENS5_IJS18_SC_EEEEEEEvNS4_8identityENS4_23SM90_TMA_LOAD_MULTICASTES1C_vS1D_EENS_8epilogue10collective6detail29Sm90TmaWarpSpecializedAdapterINS1H_15DefaultEpilogueISJ_SK_SK_NS1G_6thread17LinearCombinationISJ_Li1EffLNS1L_9ScaleType4KindE0ELNS_15FloatRoundStyleE2ESJ_EENS1_15EpilogueDefaultEEEEEvvEEEEvNT_6ParamsE)
        /*0248*/ 	.short	0x0210
        /*024a*/ 	.short	0x0470


	//----- nvinfo : EIATTR_SW_WAR
	.align		4
.L_43:
        /*024c*/ 	.byte	0x04, 0x36
        /*024e*/ 	.short	(.L_45 - .L_44)
.L_44:
        /*0250*/ 	.word	0x00000008
.L_45:


//--------------------- .nv.callgraph             --------------------------
	.section	.nv.callgraph,"",@"SHT_CUDA_CALLGRAPH"
	.align	4
	.sectionentsize	8
	.align		4
        /*0000*/ 	.word	0x00000000
	.align		4
        /*0004*/ 	.word	0xffffffff
	.align		4
        /*0008*/ 	.word	index@(_ZN7cutlass13device_kernelINS_4gemm6kernel13GemmUniversalIN4cute5tupleIJiiiiEEENS1_10collective13CollectiveMmaINS1_34MainloopSm90TmaGmmaWarpSpecializedILi3ENS5_IJNS4_1CILi2EEENSA_ILi1EEESC_EEENS1_35KernelTmaWarpSpecializedCooperativeEEENS5_IJNSA_ILi128EEENSA_ILi256EEESG_EEENS_6half_tENS5_IJlSC_lEEESJ_SK_NS4_8TiledMMAINS4_8MMA_AtomIJNS4_4SM904GMMA26MMA_64x256x16_F32F16F16_SSILNSO_5MajorE0ELSQ_0ELNSO_7ScaleInE1ELSR_1EEEEEENS4_6LayoutISD_NS5_IJSC_NSA_ILi0EEESV_EEEEENS5_IJNS4_10UnderscoreESY_SY_EEEEENS4_13SM90_TMA_LOADENS4_14ComposedLayoutINS4_7SwizzleILi3ELi4ELi3EEENS4_18smem_ptr_flag_bitsILi16EEENSU_INS5_IJNSA_ILi8EEENSA_ILi64EEEEEENS5_IJS18_SC_EEEEEEEvNS4_8identityENS4_23SM90_TMA_LOAD_MULTICASTES1C_vS1D_EENS_8epilogue10collective6detail29Sm90TmaWarpSpecializedAdapterINS1H_15DefaultEpilogueISJ_SK_SK_NS1G_6thread17LinearCombinationISJ_Li1EffLNS1L_9ScaleType4KindE0ELNS_15FloatRoundStyleE2ESJ_EENS1_15EpilogueDefaultEEEEEvvEEEEvNT_6ParamsE)
	.align		4
        /*000c*/ 	.word	index@(__assertfail)
	.align		4
        /*0010*/ 	.word	0x00000000
	.align		4
        /*0014*/ 	.word	0xfffffffe
	.align		4
        /*0018*/ 	.word	0x00000000
	.align		4
        /*001c*/ 	.word	0xfffffffd
	.align		4
        /*0020*/ 	.word	0x00000000
	.align		4
        /*0024*/ 	.word	0xfffffffc


//--------------------- .nv.constant4             --------------------------
	.section	.nv.constant4,"a",@progbits
	.align	8
	.align		8
.nv.constant4:
        /*0000*/ 	.dword	__assertfail
	.align		8
        /*0008*/ 	.dword	__unnamed_1
	.align		8
        /*0010*/ 	.dword	_ZN39_INTERNAL_6bdcffef_4_k_cu_b61ffa41_37604cuda3std3__45__cpo5beginE
	.align		8
        /*0018*/ 	.dword	_ZN39_INTERNAL_6bdcffef_4_k_cu_b61ffa41_37604cuda3std3__45__cpo3endE
	.align		8
        /*0020*/ 	.dword	_ZN39_INTERNAL_6bdcffef_4_k_cu_b61ffa41_37604cuda3std3__45__cpo6cbeginE
	.align		8
        /*0028*/ 	.dword	_ZN39_INTERNAL_6bdcffef_4_k_cu_b61ffa41_37604cuda3std3__45__cpo4cendE
	.align		8
        /*0030*/ 	.dword	_ZN39_INTERNAL_6bdcffef_4_k_cu_b61ffa41_37604cuda3std3__441_GLOBAL__N__6bdcffef_4_k_cu_b61ffa41_37606ignoreE
	.align		8
        /*0038*/ 	.dword	_ZN39_INTERNAL_6bdcffef_4_k_cu_b61ffa41_37604cuda3std3__419piecewise_constructE
	.align		8
        /*0040*/ 	.dword	_ZN39_INTERNAL_6bdcffef_4_k_cu_b61ffa41_37604cuda3std3__48in_placeE
	.align		8
        /*0048*/ 	.dword	_ZN39_INTERNAL_6bdcffef_4_k_cu_b61ffa41_37604cuda3std6ranges3__45__cpo4swapE
	.align		8
        /*0050*/ 	.dword	_ZN39_INTERNAL_6bdcffef_4_k_cu_b61ffa41_37604cuda3std6ranges3__45__cpo9iter_moveE
	.align		8
        /*0058*/ 	.dword	_ZN39_INTERNAL_6bdcffef_4_k_cu_b61ffa41_37604cute7productE
	.align		8
        /*0060*/ 	.dword	_ZN39_INTERNAL_6bdcffef_4_k_cu_b61ffa41_37604cute1_E
	.align		8
        /*0068*/ 	.dword	$str$22
	.align		8
        /*0070*/ 	.dword	$str$23


//--------------------- .text._ZN7cutlass13device_kernelINS_4gemm6kernel13GemmUniversalIN4cute5tupleIJiiiiEEENS1_10collective13CollectiveMmaINS1_34MainloopSm90TmaGmmaWarpSpecializedILi3ENS5_IJNS4_1CILi2EEENSA_ILi1EEESC_EEENS1_35KernelTmaWarpSpecializedCooperativeEEENS5_IJNSA_ILi128EEENSA_ILi256EEESG_EEENS_6half_tENS5_IJlSC_lEEESJ_SK_NS4_8TiledMMAINS4_8MMA_AtomIJNS4_4SM904GMMA26MMA_64x256x16_F32F16F16_SSILNSO_5MajorE0ELSQ_0ELNSO_7ScaleInE1ELSR_1EEEEEENS4_6LayoutISD_NS5_IJSC_NSA_ILi0EEESV_EEEEENS5_IJNS4_10UnderscoreESY_SY_EEEEENS4_13SM90_TMA_LOADENS4_14ComposedLayoutINS4_7SwizzleILi3ELi4ELi3EEENS4_18smem_ptr_flag_bitsILi16EEENSU_INS5_IJNSA_ILi8EEENSA_ILi64EEEEEENS5_IJS18_SC_EEEEEEEvNS4_8identityENS4_23SM90_TMA_LOAD_MULTICASTES1C_vS1D_EENS_8epilogue10collective6detail29Sm90TmaWarpSpecializedAdapterINS1H_15DefaultEpilogueISJ_SK_SK_NS1G_6thread17LinearCombinationISJ_Li1EffLNS1L_9ScaleType4KindE0ELNS_15FloatRoundStyleE2ESJ_EENS1_15EpilogueDefaultEEEEEvvEEEEvNT_6ParamsE --------------------------
	.section	.text._ZN7cutlass13device_kernelINS_4gemm6kernel13GemmUniversalIN4cute5tupleIJiiiiEEENS1_10collective13CollectiveMmaINS1_34MainloopSm90TmaGmmaWarpSpecializedILi3ENS5_IJNS4_1CILi2EEENSA_ILi1EEESC_EEENS1_35KernelTmaWarpSpecializedCooperativeEEENS5_IJNSA_ILi128EEENSA_ILi256EEESG_EEENS_6half_tENS5_IJlSC_lEEESJ_SK_NS4_8TiledMMAINS4_8MMA_AtomIJNS4_4SM904GMMA26MMA_64x256x16_F32F16F16_SSILNSO_5MajorE0ELSQ_0ELNSO_7ScaleInE1ELSR_1EEEEEENS4_6LayoutISD_NS5_IJSC_NSA_ILi0EEESV_EEEEENS5_IJNS4_10UnderscoreESY_SY_EEEEENS4_13SM90_TMA_LOADENS4_14ComposedLayoutINS4_7SwizzleILi3ELi4ELi3EEENS4_18smem_ptr_flag_bitsILi16EEENSU_INS5_IJNSA_ILi8EEENSA_ILi64EEEEEENS5_IJS18_SC_EEEEEEEvNS4_8identityENS4_23SM90_TMA_LOAD_MULTICASTES1C_vS1D_EENS_8epilogue10collective6detail29Sm90TmaWarpSpecializedAdapterINS1H_15DefaultEpilogueISJ_SK_SK_NS1G_6thread17LinearCombinationISJ_Li1EffLNS1L_9ScaleType4KindE0ELNS_15FloatRoundStyleE2ESJ_EENS1_15EpilogueDefaultEEEEEvvEEEEvNT_6ParamsE,"ax",@progbits
	.align	128
.text._ZN7cutlass13device_kernelINS_4gemm6kernel13GemmUniversalIN4cute5tupleIJiiiiEEENS1_10collective13CollectiveMmaINS1_34MainloopSm90TmaGmmaWarpSpecializedILi3ENS5_IJNS4_1CILi2EEENSA_ILi1EEESC_EEENS1_35KernelTmaWarpSpecializedCooperativeEEENS5_IJNSA_ILi128EEENSA_ILi256EEESG_EEENS_6half_tENS5_IJlSC_lEEESJ_SK_NS4_8TiledMMAINS4_8MMA_AtomIJNS4_4SM904GMMA26MMA_64x256x16_F32F16F16_SSILNSO_5MajorE0ELSQ_0ELNSO_7ScaleInE1ELSR_1EEEEEENS4_6LayoutISD_NS5_IJSC_NSA_ILi0EEESV_EEEEENS5_IJNS4_10UnderscoreESY_SY_EEEEENS4_13SM90_TMA_LOADENS4_14ComposedLayoutINS4_7SwizzleILi3ELi4ELi3EEENS4_18smem_ptr_flag_bitsILi16EEENSU_INS5_IJNSA_ILi8EEENSA_ILi64EEEEEENS5_IJS18_SC_EEEEEEEvNS4_8identityENS4_23SM90_TMA_LOAD_MULTICASTES1C_vS1D_EENS_8epilogue10collective6detail29Sm90TmaWarpSpecializedAdapterINS1H_15DefaultEpilogueISJ_SK_SK_NS1G_6thread17LinearCombinationISJ_Li1EffLNS1L_9ScaleType4KindE0ELNS_15FloatRoundStyleE2ESJ_EENS1_15EpilogueDefaultEEEEEvvEEEEvNT_6ParamsE:
        .type           _ZN7cutlass13device_kernelINS_4gemm6kernel13GemmUniversalIN4cute5tupleIJiiiiEEENS1_10collective13CollectiveMmaINS1_34MainloopSm90TmaGmmaWarpSpecializedILi3ENS5_IJNS4_1CILi2EEENSA_ILi1EEESC_EEENS1_35KernelTmaWarpSpecializedCooperativeEEENS5_IJNSA_ILi128EEENSA_ILi256EEESG_EEENS_6half_tENS5_IJlSC_lEEESJ_SK_NS4_8TiledMMAINS4_8MMA_AtomIJNS4_4SM904GMMA26MMA_64x256x16_F32F16F16_SSILNSO_5MajorE0ELSQ_0ELNSO_7ScaleInE1ELSR_1EEEEEENS4_6LayoutISD_NS5_IJSC_NSA_ILi0EEESV_EEEEENS5_IJNS4_10UnderscoreESY_SY_EEEEENS4_13SM90_TMA_LOADENS4_14ComposedLayoutINS4_7SwizzleILi3ELi4ELi3EEENS4_18smem_ptr_flag_bitsILi16EEENSU_INS5_IJNSA_ILi8EEENSA_ILi64EEEEEENS5_IJS18_SC_EEEEEEEvNS4_8identityENS4_23SM90_TMA_LOAD_MULTICASTES1C_vS1D_EENS_8epilogue10collective6detail29Sm90TmaWarpSpecializedAdapterINS1H_15DefaultEpilogueISJ_SK_SK_NS1G_6thread17LinearCombinationISJ_Li1EffLNS1L_9ScaleType4KindE0ELNS_15FloatRoundStyleE2ESJ_EENS1_15EpilogueDefaultEEEEEvvEEEEvNT_6ParamsE,@function
        .size           _ZN7cutlass13device_kernelINS_4gemm6kernel13GemmUniversalIN4cute5tupleIJiiiiEEENS1_10collective13CollectiveMmaINS1_34MainloopSm90TmaGmmaWarpSpecializedILi3ENS5_IJNS4_1CILi2EEENSA_ILi1EEESC_EEENS1_35KernelTmaWarpSpecializedCooperativeEEENS5_IJNSA_ILi128EEENSA_ILi256EEESG_EEENS_6half_tENS5_IJlSC_lEEESJ_SK_NS4_8TiledMMAINS4_8MMA_AtomIJNS4_4SM904GMMA26MMA_64x256x16_F32F16F16_SSILNSO_5MajorE0ELSQ_0ELNSO_7ScaleInE1ELSR_1EEEEEENS4_6LayoutISD_NS5_IJSC_NSA_ILi0EEESV_EEEEENS5_IJNS4_10UnderscoreESY_SY_EEEEENS4_13SM90_TMA_LOADENS4_14ComposedLayoutINS4_7SwizzleILi3ELi4ELi3EEENS4_18smem_ptr_flag_bitsILi16EEENSU_INS5_IJNSA_ILi8EEENSA_ILi64EEEEEENS5_IJS18_SC_EEEEEEEvNS4_8identityENS4_23SM90_TMA_LOAD_MULTICASTES1C_vS1D_EENS_8epilogue10collective6detail29Sm90TmaWarpSpecializedAdapterINS1H_15DefaultEpilogueISJ_SK_SK_NS1G_6thread17LinearCombinationISJ_Li1EffLNS1L_9ScaleType4KindE0ELNS_15FloatRoundStyleE2ESJ_EENS1_15EpilogueDefaultEEEEEvvEEEEvNT_6ParamsE,(.L_x_325 - _ZN7cutlass13device_kernelINS_4gemm6kernel13GemmUniversalIN4cute5tupleIJiiiiEEENS1_10collective13CollectiveMmaINS1_34MainloopSm90TmaGmmaWarpSpecializedILi3ENS5_IJNS4_1CILi2EEENSA_ILi1EEESC_EEENS1_35KernelTmaWarpSpecializedCooperativeEEENS5_IJNSA_ILi128EEENSA_ILi256EEESG_EEENS_6half_tENS5_IJlSC_lEEESJ_SK_NS4_8TiledMMAINS4_8MMA_AtomIJNS4_4SM904GMMA26MMA_64x256x16_F32F16F16_SSILNSO_5MajorE0ELSQ_0ELNSO_7ScaleInE1ELSR_1EEEEEENS4_6LayoutISD_NS5_IJSC_NSA_ILi0EEESV_EEEEENS5_IJNS4_10UnderscoreESY_SY_EEEEENS4_13SM90_TMA_LOADENS4_14ComposedLayoutINS4_7SwizzleILi3ELi4ELi3EEENS4_18smem_ptr_flag_bitsILi16EEENSU_INS5_IJNSA_ILi8EEENSA_ILi64EEEEEENS5_IJS18_SC_EEEEEEEvNS4_8identityENS4_23SM90_TMA_LOAD_MULTICASTES1C_vS1D_EENS_8epilogue10collective6detail29Sm90TmaWarpSpecializedAdapterINS1H_15DefaultEpilogueISJ_SK_SK_NS1G_6thread17LinearCombinationISJ_Li1EffLNS1L_9ScaleType4KindE0ELNS_15FloatRoundStyleE2ESJ_EENS1_15EpilogueDefaultEEEEEvvEEEEvNT_6ParamsE)
        .other          _ZN7cutlass13device_kernelINS_4gemm6kernel13GemmUniversalIN4cute5tupleIJiiiiEEENS1_10collective13CollectiveMmaINS1_34MainloopSm90TmaGmmaWarpSpecializedILi3ENS5_IJNS4_1CILi2EEENSA_ILi1EEESC_EEENS1_35KernelTmaWarpSpecializedCooperativeEEENS5_IJNSA_ILi128EEENSA_ILi256EEESG_EEENS_6half_tENS5_IJlSC_lEEESJ_SK_NS4_8TiledMMAINS4_8MMA_AtomIJNS4_4SM904GMMA26MMA_64x256x16_F32F16F16_SSILNSO_5MajorE0ELSQ_0ELNSO_7ScaleInE1ELSR_1EEEEEENS4_6LayoutISD_NS5_IJSC_NSA_ILi0EEESV_EEEEENS5_IJNS4_10UnderscoreESY_SY_EEEEENS4_13SM90_TMA_LOADENS4_14ComposedLayoutINS4_7SwizzleILi3ELi4ELi3EEENS4_18smem_ptr_flag_bitsILi16EEENSU_INS5_IJNSA_ILi8EEENSA_ILi64EEEEEENS5_IJS18_SC_EEEEEEEvNS4_8identityENS4_23SM90_TMA_LOAD_MULTICASTES1C_vS1D_EENS_8epilogue10collective6detail29Sm90TmaWarpSpecializedAdapterINS1H_15DefaultEpilogueISJ_SK_SK_NS1G_6thread17LinearCombinationISJ_Li1EffLNS1L_9ScaleType4KindE0ELNS_15FloatRoundStyleE2ESJ_EENS1_15EpilogueDefaultEEEEEvvEEEEvNT_6ParamsE,@"STO_CUDA_ENTRY STV_DEFAULT"
_ZN7cutlass13device_kernelINS_4gemm6kernel13GemmUniversalIN4cute5tupleIJiiiiEEENS1_10collective13CollectiveMmaINS1_34MainloopSm90TmaGmmaWarpSpecializedILi3ENS5_IJNS4_1CILi2EEENSA_ILi1EEESC_EEENS1_35KernelTmaWarpSpecializedCooperativeEEENS5_IJNSA_ILi128EEENSA_ILi256EEESG_EEENS_6half_tENS5_IJlSC_lEEESJ_SK_NS4_8TiledMMAINS4_8MMA_AtomIJNS4_4SM904GMMA26MMA_64x256x16_F32F16F16_SSILNSO_5MajorE0ELSQ_0ELNSO_7ScaleInE1ELSR_1EEEEEENS4_6LayoutISD_NS5_IJSC_NSA_ILi0EEESV_EEEEENS5_IJNS4_10UnderscoreESY_SY_EEEEENS4_13SM90_TMA_LOADENS4_14ComposedLayoutINS4_7SwizzleILi3ELi4ELi3EEENS4_18smem_ptr_flag_bitsILi16EEENSU_INS5_IJNSA_ILi8EEENSA_ILi64EEEEEENS5_IJS18_SC_EEEEEEEvNS4_8identityENS4_23SM90_TMA_LOAD_MULTICASTES1C_vS1D_EENS_8epilogue10collective6detail29Sm90TmaWarpSpecializedAdapterINS1H_15DefaultEpilogueISJ_SK_SK_NS1G_6thread17LinearCombinationISJ_Li1EffLNS1L_9ScaleType4KindE0ELNS_15FloatRoundStyleE2ESJ_EENS1_15EpilogueDefaultEEEEEvvEEEEvNT_6ParamsE:
[----:B------:R-:W0:Y:S01]  /*0000*/  LDC R1, c[0x0][0x28] ;  /* 0x00000a00ff017b82 */ /* 0x000e220000000800 */
[----:B------:R-:W1:Y:S01]  /*0010*/  S2R R18, SR_TID.X ;  /* 0x0000000000127919 */ /* 0x000e620000002100 */
[----:B------:R-:W-:Y:S01]  /*0020*/  ELECT P0, URZ, PT ;  /* 0x00000000003f782f */ /* 0x000fe20003800000 */
[----:B------:R-:W-:Y:S01]  /*0030*/  BSSY B0, `(.L_x_0) ;  /* 0x000000f000007945 */ /* 0x000fe20003800000 */
[--C-:B-1----:R-:W-:Y:S02]  /*0040*/  SHF.R.U32.HI R0, RZ, 0x5, R18.reuse ;  /* 0x00000005ff007819 */ /* 0x102fe40000011612 */
[----:B------:R-:W-:-:S03]  /*0050*/  SHF.R.U32.HI R3, RZ, 0x7, R18 ;  /* 0x00000007ff037819 */ /* 0x000fc60000011612 */
[----:B------:R-:W1:Y:S04]  /*0060*/  SHFL.IDX PT, R2, R0, RZ, 0x1f ;  /* 0x00001fff00027589 */ /* 0x000e6800000e0000 */
[----:B------:R2:W3:Y:S01]  /*0070*/  SHFL.IDX PT, R5, R3, RZ, 0x1f ;  /* 0x00001fff03057589 */ /* 0x0004e200000e0000 */
[----:B-1----:R-:W-:-:S13]  /*0080*/  ISETP.NE.OR P0, PT, R2, RZ, !P0 ;  /* 0x000000ff0200720c */ /* 0x002fda0004705670 */
[----:B0-23--:R-:W-:Y:S05]  /*0090*/  @P0 BRA `(.L_x_1) ;  /* 0x0000000000200947 */ /* 0x00dfea0003800000 */
[----:B------:R-:W-:Y:S02]  /*00a0*/  ULDC.64 UR4, c[0x0][0x198] ;  /* 0x0000660000047ab9 */ /* 0x000fe40000000a00 */
[----:B------:R-:W-:Y:S02]  /*00b0*/  UIADD3 UR6, UP0, UR4, 0xf0, URZ ;  /* 0x000000f004067890 */ /* 0x000fe4000ff1e03f */
[----:B------:R-:W-:Y:S02]  /*00c0*/  UIADD3 UR4, UP1, UR4, 0x1f0, URZ ;  /* 0x000001f004047890 */ /* 0x000fe4000ff3e03f */
[----:B------:R-:W-:Y:S02]  /*00d0*/  UIADD3.X UR7, URZ, UR5, URZ, UP0, !UPT ;  /* 0x000000053f077290 */ /* 0x000fe400087fe43f */
[----:B------:R-:W-:-:S07]  /*00e0*/  UIADD3.X UR5, URZ, UR5, URZ, UP1, !UPT ;  /* 0x000000053f057290 */ /* 0x000fce0008ffe43f */
[----:B------:R0:W-:Y:S02]  /*00f0*/  UTMACCTL.PF [UR6] ;  /* 0x00000000060079b9 */ /* 0x0001e40008040000 */
[----:B------:R0:W-:Y:S02]  /*0100*/  UTMACCTL.PF [UR4] ;  /* 0x00000000040079b9 */ /* 0x0001e40008040000 */
[----:B0-----:R-:W-:Y:S01]  /*0110*/  NOP ;  /* 0x0000000000007918 */ /* 0x001fe20000000000 */
.L_x_1:
[----:B------:R-:W-:Y:S05]  /*0120*/  BSYNC B0 ;  /* 0x0000000000007941 */ /* 0x000fea0003800000 */
.L_x_0:
[----:B------:R-:W0:Y:S02]  /*0130*/  SHFL.IDX PT, R3, R0, RZ, 0x1f ;  /* 0x00001fff00037589 */ /* 0x000e2400000e0000 */
[----:B0-----:R-:W-:-:S13]  /*0140*/  ISETP.NE.AND P0, PT, R3, RZ, PT ;  /* 0x000000ff0300720c */ /* 0x001fda0003f05270 */
[----:B------:R-:W-:Y:S05]  /*0150*/  @P0 BRA `(.L_x_2) ;  /* 0x0000000000500947 */ /* 0x000fea0003800000 */
[----:B------:R-:W0:Y:S01]  /*0160*/  S2UR UR8, SR_CgaCtaId ;  /* 0x00000000000879c3 */ /* 0x000e220000008800 */
[----:B------:R-:W-:Y:S01]  /*0170*/  UMOV UR4, 0x400 ;  /* 0x0000040000047882 */ /* 0x000fe20000000000 */
[----:B------:R-:W-:Y:S01]  /*0180*/  UMOV UR5, 0x1 ;  /* 0x0000000100057882 */ /* 0x000fe20000000000 */
[----:B------:R-:W-:Y:S01]  /*0190*/  UMOV UR6, 0x4 ;  /* 0x0000000400067882 */ /* 0x000fe20000000000 */
[----:B------:R-:W-:Y:S01]  /*01a0*/  ELECT P0, URZ, PT ;  /* 0x00000000003f782f */ /* 0x000fe20003800000 */
[----:B------:R-:W-:-:S04]  /*01b0*/  UIADD3 UR6, -UR6, 0x100000, URZ ;  /* 0x0010000006067890 */ /* 0x000fc8000fffe13f */
[----:B------:R-:W-:Y:S02]  /*01c0*/  USHF.L.U32 UR7, UR6, 0xb, URZ ;  /* 0x0000000b06077899 */ /* 0x000fe4000800063f */
[----:B------:R-:W-:Y:S02]  /*01d0*/  USHF.L.U32 UR6, UR6, 0x1, URZ ;  /* 0x0000000106067899 */ /* 0x000fe4000800063f */
[----:B0-----:R-:W-:Y:S02]  /*01e0*/  ULEA UR8, UR8, UR4, 0x18 ;  /* 0x0000000408087291 */ /* 0x001fe4000f8ec03f */
[----:B------:R-:W-:-:S04]  /*01f0*/  UIADD3 UR4, -UR5, 0x100000, URZ ;  /* 0x0010000005047890 */ /* 0x000fc8000fffe13f */
[----:B------:R-:W-:Y:S02]  /*0200*/  USHF.L.U32 UR5, UR4, 0xb, URZ ;  /* 0x0000000b04057899 */ /* 0x000fe4000800063f */
[----:B------:R-:W-:Y:S01]  /*0210*/  USHF.L.U32 UR4, UR4, 0x1, URZ ;  /* 0x0000000104047899 */ /* 0x000fe2000800063f */
[----:B------:R-:W0:Y:S11]  /*0220*/  FENCE.VIEW.ASYNC.S ;  /* 0x00000000000073c6 */ /* 0x000e360000000000 */
[----:B0-----:R0:W1:Y:S01]  /*0230*/  SYNCS.EXCH.64 URZ, [UR8], UR4 ;  /* 0x00000004083f75b2 */ /* 0x0010620008000100 */
[----:B------:R0:W2:Y:S01]  /*0240*/  SYNCS.EXCH.64 URZ, [UR8+0x18], UR6 ;  /* 0x00001806083f75b2 */ /* 0x0000a20008000100 */
[----:B------:R0:W3:Y:S01]  /*0250*/  SYNCS.EXCH.64 URZ, [UR8+0x8], UR4 ;  /* 0x00000804083f75b2 */ /* 0x0000e20008000100 */
[----:B------:R0:W4:Y:S01]  /*0260*/  SYNCS.EXCH.64 URZ, [UR8+0x20], UR6 ;  /* 0x00002006083f75b2 */ /* 0x0001220008000100 */
[----:B------:R0:W0:Y:S01]  /*0270*/  SYNCS.EXCH.64 URZ, [UR8+0x10], UR4 ;  /* 0x00001004083f75b2 */ /* 0x0000220008000100 */
[----:B------:R0:W0:Y:S01]  /*0280*/  SYNCS.EXCH.64 URZ, [UR8+0x28], UR6 ;  /* 0x00002806083f75b2 */ /* 0x0000220008000100 */
[----:B------:R-:W-:Y:S01]  /*0290*/  NOP ;  /* 0x0000000000007918 */ /* 0x000fe20000000000 */
.L_x_2:
[----:B------:R-:W-:Y:S01]  /*02a0*/  SHF.R.S32.HI R7, RZ, 0x1f, R18 ;  /* 0x0000001fff077819 */ /* 0x000fe20000011412 */
[----:B------:R-:W5:Y:S01]  /*02b0*/  SHFL.IDX PT, R0, R0, RZ, 0x1f ;  /* 0x00001fff00007589 */ /* 0x000f6200000e0000 */
[----:B0-----:R-:W0:Y:S01]  /*02c0*/  S2UR UR8, SR_CTAID.X ;  /* 0x00000000000879c3 */ /* 0x001e220000002500 */
[----:B------:R-:W-:Y:S02]  /*02d0*/  ELECT P0, URZ, PT ;  /* 0x00000000003f782f */ /* 0x000fe40003800000 */
[----:B------:R-:W-:Y:S01]  /*02e0*/  LEA.HI R7, R7, R18, RZ, 0x7 ;  /* 0x0000001207077211 */ /* 0x000fe200078f38ff */
[----:B------:R-:W1:Y:S01]  /*02f0*/  S2R R4, SR_CTAID.Y ;  /* 0x0000000000047919 */ /* 0x000e620000002600 */
[----:B------:R-:W-:Y:S01]  /*0300*/  SHF.R.S32.HI R8, RZ, 0x1f, R3 ;  /* 0x0000001fff087819 */ /* 0x000fe20000011403 */
[----:B------:R-:W-:Y:S01]  /*0310*/  ULDC UR4, c[0x0][0x150] ;  /* 0x0000540000047ab9 */ /* 0x000fe20000000800 */
[----:B------:R-:W-:Y:S01]  /*0320*/  LOP3.LUT R7, R7, 0xffffff80, RZ, 0xc0, !PT ;  /* 0xffffff8007077812 */ /* 0x000fe200078ec0ff */
[----:B------:R-:W-:Y:S01]  /*0330*/  NOP ;  /* 0x0000000000007918 */ /* 0x000fe20000000000 */
[----:B------:R-:W-:Y:S01]  /*0340*/  LEA.HI R8, R8, R3, RZ, 0x2 ;  /* 0x0000000308087211 */ /* 0x000fe200078f10ff */
[----:B------:R-:W2:Y:S01]  /*0350*/  LDC R10, c[0x0][0x144] ;  /* 0x00005100ff0a7b82 */ /* 0x000ea20000000800 */
[----:B------:R-:W-:Y:S01]  /*0360*/  NOP ;  /* 0x0000000000007918 */ /* 0x000fe20000000000 */
[----:B------:R-:W-:Y:S01]  /*0370*/  IMAD.IADD R6, R18, 0x1, -R7 ;  /* 0x0000000112067824 */ /* 0x000fe200078e0a07 */
[----:B------:R-:W-:Y:S01]  /*0380*/  LOP3.LUT R8, R8, 0x3ffffffc, RZ, 0xc0, !PT ;  /* 0x3ffffffc08087812 */ /* 0x000fe200078ec0ff */
[----:B------:R-:W-:Y:S01]  /*0390*/  IMAD.MOV.U32 R22, RZ, RZ, 0x1 ;  /* 0x00000001ff167424 */ /* 0x000fe200078e00ff */
[----:B------:R-:W-:-:S02]  /*03a0*/  ISETP.NE.AND P3, PT, R5, RZ, PT ;  /* 0x000000ff0500720c */ /* 0x000fc40003f65270 */
[----:B------:R-:W-:Y:S01]  /*03b0*/  SHF.R.S32.HI R7, RZ, 0x1f, R6 ;  /* 0x0000001fff077819 */ /* 0x000fe20000011406 */
[----:B------:R-:W-:Y:S01]  /*03c0*/  IMAD.IADD R8, R3, 0x1, -R8 ;  /* 0x0000000103087824 */ /* 0x000fe200078e0a08 */
[----:B------:R-:W3:Y:S02]  /*03d0*/  LDC R13, c[0x0][0x140] ;  /* 0x00005000ff0d7b82 */ /* 0x000ee40000000800 */
[----:B------:R-:W-:Y:S02]  /*03e0*/  LEA.HI R7, R7, R6, RZ, 0x3 ;  /* 0x0000000607077211 */ /* 0x000fe400078f18ff */
[----:B-----5:R-:W-:Y:S02]  /*03f0*/  ISETP.NE.OR P0, PT, R0, RZ, !P0 ;  /* 0x000000ff0000720c */ /* 0x020fe40004705670 */
[--C-:B------:R-:W-:Y:S02]  /*0400*/  SHF.R.S32.HI R0, RZ, 0x3, R7.reuse ;  /* 0x00000003ff007819 */ /* 0x100fe40000011407 */
[----:B------:R-:W-:-:S02]  /*0410*/  SHF.R.S32.HI R7, RZ, 0x1f, R7 ;  /* 0x0000001fff077819 */ /* 0x000fc40000011407 */
[----:B0-----:R-:W-:Y:S02]  /*0420*/  I2FP.F32.U32 R9, UR8 ;  /* 0x0000000800097c45 */ /* 0x001fe40008201000 */
[----:B------:R-:W-:-:S03]  /*0430*/  LEA.HI R7, R7, R0, RZ, 0x2 ;  /* 0x0000000007077211 */ /* 0x000fc600078f10ff */
[----:B------:R-:W-:Y:S01]  /*0440*/  FMUL R9, R9, UR4 ;  /* 0x0000000409097c20 */ /* 0x000fe20008400000 */
[----:B------:R-:W-:Y:S01]  /*0450*/  LOP3.LUT R7, R7, 0xfffffffc, RZ, 0xc0, !PT ;  /* 0xfffffffc07077812 */ /* 0x000fe200078ec0ff */
[----:B------:R-:W-:Y:S01]  /*0460*/  VOTEU.ALL UP0, P0 ;  /* 0x00000000003f7886 */ /* 0x000fe20000000000 */
[----:B-1----:R-:W-:Y:S01]  /*0470*/  I2FP.F32.U32 R3, R4 ;  /* 0x0000000400037245 */ /* 0x002fe20000201000 */
[----:B------:R-:W-:Y:S01]  /*0480*/  ULDC UR4, c[0x0][0x154] ;  /* 0x0000550000047ab9 */ /* 0x000fe20000000800 */
[----:B------:R-:W-:Y:S01]  /*0490*/  VOTEU.ALL UP1, P0 ;  /* 0x00000000003f7886 */ /* 0x000fe20000020000 */
[----:B------:R-:W0:Y:S01]  /*04a0*/  F2I.U32.TRUNC.NTZ R9, R9 ;  /* 0x0000000900097305 */ /* 0x000e22000020f000 */
[----:B------:R-:W-:Y:S01]  /*04b0*/  IMAD.IADD R7, R0, 0x1, -R7 ;  /* 0x0000000100077824 */ /* 0x000fe200078e0a07 */
[----:B------:R-:W1:Y:S01]  /*04c0*/  @!UP0 S2UR UR7, SR_CgaCtaId ;  /* 0x00000000000789c3 */ /* 0x000e620000008800 */
[----:B------:R-:W-:Y:S01]  /*04d0*/  FMUL R12, R3, UR4 ;  /* 0x00000004030c7c20 */ /* 0x000fe20008400000 */
[----:B------:R-:W-:Y:S01]  /*04e0*/  UMOV UR4, 0x20 ;  /* 0x0000002000047882 */ /* 0x000fe20000000000 */
[----:B------:R-:W-:Y:S01]  /*04f0*/  IMAD R8, R8, 0x4, R7 ;  /* 0x0000000408087824 */ /* 0x000fe200078e0207 */
[----:B------:R-:W-:Y:S01]  /*0500*/  @!UP0 UMOV UR6, 0x400 ;  /* 0x0000040000068882 */ /* 0x000fe20000000000 */
[----:B------:R-:W-:-:S04]  /*0510*/  @!UP0 UIADD3 UR4, -UR4, 0x100000, URZ ;  /* 0x0010000004048890 */ /* 0x000fc8000fffe13f */
[----:B------:R-:W-:Y:S02]  /*0520*/  @!UP0 USHF.L.U32 UR5, UR4, 0xb, URZ ;  /* 0x0000000b04058899 */ /* 0x000fe4000800063f */
[----:B------:R-:W-:Y:S01]  /*0530*/  @!UP0 USHF.L.U32 UR4, UR4, 0x1, URZ ;  /* 0x0000000104048899 */ /* 0x000fe2000800063f */
[----:B---3--:R-:W-:Y:S01]  /*0540*/  ISETP.EQ.U32.AND P2, PT, R13, 0x1, PT ;  /* 0x000000010d00780c */ /* 0x008fe20003f42070 */
[----:B------:R-:W3:Y:S01]  /*0550*/  F2I.U32.TRUNC.NTZ R12, R12 ;  /* 0x0000000c000c7305 */ /* 0x000ee2000020f000 */
[----:B------:R-:W-:Y:S01]  /*0560*/  LEA.HI R0, R8, R8, RZ, 0x1 ;  /* 0x0000000808007211 */ /* 0x000fe200078f08ff */
[----:B------:R-:W5:Y:S03]  /*0570*/  LDC R7, c[0x0][0x148] ;  /* 0x00005200ff077b82 */ /* 0x000f660000000800 */
[----:B------:R-:W-:Y:S01]  /*0580*/  LOP3.LUT R11, R0, 0xfffffffe, RZ, 0xc0, !PT ;  /* 0xfffffffe000b7812 */ /* 0x000fe200078ec0ff */
[----:B0-----:R-:W-:Y:S01]  /*0590*/  IMAD.MOV R15, RZ, RZ, -R9 ;  /* 0x000000ffff0f7224 */ /* 0x001fe200078e0a09 */
[----:B------:R-:W-:-:S03]  /*05a0*/  SHF.R.S32.HI R9, RZ, 0x1f, R2 ;  /* 0x0000001fff097819 */ /* 0x000fc60000011402 */
[----:B--2---:R-:W-:Y:S01]  /*05b0*/  IMAD R3, R10, R15, UR8 ;  /* 0x000000080a037e24 */ /* 0x004fe2000f8e020f */
[----:B------:R-:W-:Y:S01]  /*05c0*/  LEA.HI R9, R9, R2, RZ, 0x2 ;  /* 0x0000000209097211 */ /* 0x000fe200078f10ff */
[C---:B------:R-:W-:Y:S02]  /*05d0*/  IMAD.IADD R0, R8.reuse, 0x1, -R11 ;  /* 0x0000000108007824 */ /* 0x040fe400078e0a0b */
[----:B------:R-:W-:Y:S01]  /*05e0*/  IMAD.SHL.U32 R11, R8, 0x4, RZ ;  /* 0x00000004080b7824 */ /* 0x000fe200078e00ff */
[----:B------:R-:W-:Y:S01]  /*05f0*/  LOP3.LUT R9, R9, 0xfffffffc, RZ, 0xc0, !PT ;  /* 0xfffffffc09097812 */ /* 0x000fe200078ec0ff */
[----:B---3--:R-:W-:Y:S01]  /*0600*/  IMAD.MOV R24, RZ, RZ, -R12 ;  /* 0x000000ffff187224 */ /* 0x008fe200078e0a0c */
[----:B------:R-:W-:Y:S01]  /*0610*/  ISETP.NE.AND P4, PT, R0, R3, PT ;  /* 0x000000030000720c */ /* 0x000fe20003f85270 */
[----:B-1----:R-:W-:Y:S01]  /*0620*/  @!UP0 ULEA UR6, UR7, UR6, 0x18 ;  /* 0x0000000607068291 */ /* 0x002fe2000f8ec03f */
[----:B------:R-:W-:Y:S01]  /*0630*/  LOP3.LUT R152, R8, 0xc, R11, 0x78, !PT ;  /* 0x0000000c08987812 */ /* 0x000fe200078e780b */
[----:B------:R-:W-:Y:S01]  /*0640*/  IMAD.IADD R0, R2, 0x1, -R9 ;  /* 0x0000000102007824 */ /* 0x000fe200078e0a09 */
[----:B------:R-:W-:Y:S01]  /*0650*/  VOTEU.ALL UP0, P0 ;  /* 0x00000000003f7886 */ /* 0x000fe20000000000 */
[----:B------:R-:W-:Y:S01]  /*0660*/  LOP3.LUT P0, RZ, R6, 0x7, RZ, 0xc0, !PT ;  /* 0x0000000706ff7812 */ /* 0x000fe2000780c0ff */
[----:B------:R-:W-:-:S02]  /*0670*/  VIADD R6, R5, 0xffffffff ;  /* 0xffffffff05067836 */ /* 0x000fc40000000000 */
[----:B------:R-:W-:Y:S01]  /*0680*/  ISETP.NE.AND P1, PT, R0, 0x3, PT ;  /* 0x000000030000780c */ /* 0x000fe20003f25270 */
[----:B-----5:R-:W-:Y:S01]  /*0690*/  IMAD R9, R7, R24, R4 ;  /* 0x0000001807097224 */ /* 0x020fe200078e0204 */
[----:B------:R-:W-:Y:S02]  /*06a0*/  ISETP.LT.U32.AND P0, PT, R152, 0x2, !P0 ;  /* 0x000000029800780c */ /* 0x000fe40004701070 */
[----:B------:R-:W-:Y:S01]  /*06b0*/  ISETP.EQ.OR P1, PT, R0, RZ, !P1 ;  /* 0x000000ff0000720c */ /* 0x000fe20004f22670 */
[----:B------:R-:W0:Y:S02]  /*06c0*/  FENCE.VIEW.ASYNC.S ;  /* 0x00000000000073c6 */ /* 0x000e240000000000 */
[----:B0-----:R0:W1:Y:S01]  /*06d0*/  @!UP0 SYNCS.EXCH.64 URZ, [UR6+0x40], UR4 ;  /* 0x00004004063f85b2 */ /* 0x0010620008000100 */
[----:B------:R-:W-:Y:S02]  /*06e0*/  @P4 LEA.HI R2, R152, R152, RZ, 0x1 ;  /* 0x0000009898024211 */ /* 0x000fe400078f08ff */
[----:B------:R-:W-:-:S02]  /*06f0*/  ISETP.EQ.AND P1, PT, R5, RZ, P1 ;  /* 0x000000ff0500720c */ /* 0x000fc40000f22270 */
[----:B------:R-:W-:Y:S02]  /*0700*/  @P4 SHF.R.S32.HI R2, RZ, 0x1, R2 ;  /* 0x00000001ff024819 */ /* 0x000fe40000011402 */
[----:B------:R-:W-:Y:S02]  /*0710*/  ISETP.GE.U32.AND P6, PT, R6, 0x2, PT ;  /* 0x000000020600780c */ /* 0x000fe40003fc6070 */
[----:B------:R-:W-:Y:S02]  /*0720*/  @P4 ISETP.NE.AND P5, PT, R2, R9, PT ;  /* 0x000000090200420c */ /* 0x000fe40003fa5270 */
[----:B------:R-:W-:Y:S02]  /*0730*/  SEL R9, RZ, 0x1, !P0 ;  /* 0x00000001ff097807 */ /* 0x000fe40004000000 */
[----:B------:R-:W-:Y:S02]  /*0740*/  @P4 SEL R22, RZ, 0x1, P5 ;  /* 0x00000001ff164807 */ /* 0x000fe40002800000 */
[----:B------:R-:W-:Y:S01]  /*0750*/  SEL R19, RZ, 0x1, !P1 ;  /* 0x00000001ff137807 */ /* 0x000fe20004800000 */
[----:B------:R0:W2:Y:S01]  /*0760*/  @!UP1 SYNCS.EXCH.64 URZ, [UR6+0x48], UR4 ;  /* 0x00004804063f95b2 */ /* 0x0000a20008000100 */
[----:B------:R-:W-:Y:S01]  /*0770*/  LOP3.LUT R22, R22, R9, RZ, 0xc0, !PT ;  /* 0x0000000916167212 */ /* 0x000fe200078ec0ff */
[----:B------:R-:W-:Y:S01]  /*0780*/  NOP ;  /* 0x0000000000007918 */ /* 0x000fe20000000000 */
[----:B------:R-:W-:Y:S01]  /*0790*/  SEL R19, R19, 0x2, P6 ;  /* 0x0000000213137807 */ /* 0x000fe20003000000 */
[----:B------:R-:W-:Y:S06]  /*07a0*/  @!P2 BRA `(.L_x_3) ;  /* 0x000000000008a947 */ /* 0x000fec0003800000 */
[----:B-12-4-:R-:W-:Y:S01]  /*07b0*/  UCGABAR_ARV ;  /* 0x00000000000079c7 */ /* 0x016fe20008000000 */
[----:B------:R-:W-:Y:S05]  /*07c0*/  BRA `(.L_x_4) ;  /* 0x0000000000047947 */ /* 0x000fea0003800000 */
.L_x_3:
[----:B-12-4-:R-:W-:Y:S01]  /*07d0*/  NOP ;  /* 0x0000000000007918 */ /* 0x016fe20000000000 */
.L_x_4:
[----:B------:R-:W1:Y:S01]  /*07e0*/  LDC R2, c[0x0][0x65c] ;  /* 0x00019700ff027b82 */ /* 0x000e620000000800 */
[----:B------:R-:W-:Y:S02]  /*07f0*/  IMAD.U32 R8, RZ, RZ, UR8 ;  /* 0x00000008ff087e24 */ /* 0x000fe4000f8e00ff */
[----:B------:R-:W-:Y:S01]  /*0800*/  IMAD.MOV.U32 R9, RZ, RZ, RZ ;  /* 0x000000ffff097224 */ /* 0x000fe200078e00ff */
[----:B-1----:R-:W-:-:S04]  /*0810*/  ISETP.NE.AND P1, PT, R2, 0x1, PT ;  /* 0x000000010200780c */ /* 0x002fc80003f25270 */
[----:B------:R-:W-:-:S09]  /*0820*/  P2R R5, PR, RZ, 0x2 ;  /* 0x00000002ff057803 */ /* 0x000fd20000000000 */
[----:B------:R-:W1:Y:S01]  /*0830*/  @P1 LDC R17, c[0x0][0x10] ;  /* 0x00000400ff111b82 */ /* 0x000e620000000800 */
[----:B------:R-:W-:Y:S02]  /*0840*/  @P1 IMAD.MOV.U32 R5, RZ, RZ, RZ ;  /* 0x000000ffff051224 */ /* 0x000fe400078e00ff */
[----:B------:R-:W-:-:S05]  /*0850*/  @P1 IMAD.MOV.U32 R13, RZ, RZ, RZ ;  /* 0x000000ffff0d1224 */ /* 0x000fca00078e00ff */
[----:B------:R-:W2:Y:S01]  /*0860*/  @!P1 LDC R11, c[0x0][0xc] ;  /* 0x00000300ff0b9b82 */ /* 0x000ea20000000800 */
[----:B-1----:R-:W-:-:S04]  /*0870*/  @P1 IMAD.WIDE.U32 R16, R17, UR8, R4 ;  /* 0x0000000811101c25 */ /* 0x002fc8000f8e0004 */
[----:B------:R-:W-:Y:S02]  /*0880*/  @P1 IMAD.IADD R17, R17, 0x1, R13 ;  /* 0x0000000111111824 */ /* 0x000fe400078e020d */
[----:B--2---:R-:W-:-:S04]  /*0890*/  @!P1 IMAD.WIDE.U32 R8, R4, R11, R8 ;  /* 0x0000000b04089225 */ /* 0x004fc800078e0008 */
[----:B------:R-:W-:Y:S02]  /*08a0*/  @!P1 IMAD.MOV.U32 R16, RZ, RZ, R8 ;  /* 0x000000ffff109224 */ /* 0x000fe400078e0008 */
[----:B------:R-:W-:Y:S01]  /*08b0*/  @!P1 IMAD.MOV.U32 R17, RZ, RZ, R9 ;  /* 0x000000ffff119224 */ /* 0x000fe200078e0009 */
[----:B------:R-:W-:Y:S06]  /*08c0*/  @!P2 BRA `(.L_x_5) ;  /* 0x00000000000ca947 */ /* 0x000fec0003800000 */
[----:B------:R-:W-:Y:S01]  /*08d0*/  UCGABAR_WAIT ;  /* 0x0000000000007dc7 */ /* 0x000fe20008000000 */
[----:B------:R-:W-:Y:S01]  /*08e0*/  CCTL.IVALL ;  /* 0x00000000ff00798f */ /* 0x000fe20002000000 */
[----:B------:R-:W-:Y:S05]  /*08f0*/  BRA `(.L_x_6) ;  /* 0x0000000000047947 */ /* 0x000fea0003800000 */
.L_x_5:
[----:B------:R-:W-:Y:S06]  /*0900*/  BAR.SYNC.DEFER_BLOCKING 0x0 ;  /* 0x0000000000007b1d */ /* 0x000fec0000010000 */
.L_x_6:
[----:B------:R-:W-:Y:S05]  /*0910*/  @!P3 BRA `(.L_x_7) ;  /* 0x0000009c0070b947 */ /* 0x000fea0003800000 */
[----:B------:R-:W-:-:S13]  /*0920*/  ISETP.GT.U32.AND P0, PT, R6, 0x1, PT ;  /* 0x000000010600780c */ /* 0x000fda0003f04070 */
[----:B0-----:R-:W-:Y:S05]  /*0930*/  @P0 EXIT ;  /* 0x000000000000094d */ /* 0x001fea0003800000 */
[----:B------:R-:W-:Y:S01]  /*0940*/  ULDC.64 UR4, c[0x0][0x650] ;  /* 0x0001940000047ab9 */ /* 0x000fe20000000a00 */
[----:B------:R-:W-:Y:S01]  /*0950*/  PRMT R0, RZ, 0x7610, R0 ;  /* 0x00007610ff007816 */ /* 0x000fe20000000000 */
[----:B------:R-:W-:Y:S01]  /*0960*/  IMAD.MOV.U32 R154, RZ, RZ, -0x1 ;  /* 0xffffffffff9a7424 */ /* 0x000fe200078e00ff */
[----:B------:R-:W-:Y:S01]  /*0970*/  ISETP.GE.U32.AND P0, PT, R16, UR4, PT ;  /* 0x0000000410007c0c */ /* 0x000fe2000bf06070 */
[----:B------:R-:W-:Y:S02]  /*0980*/  IMAD.MOV.U32 R153, RZ, RZ, -0x1 ;  /* 0xffffffffff997424 */ /* 0x000fe400078e00ff */
[----:B------:R-:W-:Y:S01]  /*0990*/  IMAD.MOV.U32 R23, RZ, RZ, -0x1 ;  /* 0xffffffffff177424 */ /* 0x000fe200078e00ff */
[----:B------:R-:W-:-:S13]  /*09a0*/  ISETP.GE.U32.AND.EX P0, PT, R17, UR5, PT, P0 ;  /* 0x0000000511007c0c */ /* 0x000fda000bf06100 */
[----:B------:R-:W-:Y:S05]  /*09b0*/  @P0 BRA `(.L_x_8) ;  /* 0x00000004002c0947 */ /* 0x000fea0003800000 */
[----:B------:R-:W0:Y:S01]  /*09c0*/  LDC.64 R20, c[0x0][0x628] ;  /* 0x00018a00ff147b82 */ /* 0x000e220000000a00 */
[----:B------:R-:W-:Y:S02]  /*09d0*/  IMAD.MOV.U32 R8, RZ, RZ, R16 ;  /* 0x000000ffff087224 */ /* 0x000fe400078e0010 */
[----:B------:R-:W-:-:S05]  /*09e0*/  IMAD.MOV.U32 R9, RZ, RZ, R17 ;  /* 0x000000ffff097224 */ /* 0x000fca00078e0011 */
[----:B------:R-:W1:Y:S08]  /*09f0*/  LDC R0, c[0x0][0x630] ;  /* 0x00018c00ff007b82 */ /* 0x000e700000000800 */
[----:B------:R-:W2:Y:S01]  /*0a00*/  LDC.64 R26, c[0x0][0x620] ;  /* 0x00018800ff1a7b82 */ /* 0x000ea20000000a00 */
[----:B0-----:R-:W-:-:S04]  /*0a10*/  ISETP.NE.U32.AND P0, PT, R20, RZ, PT ;  /* 0x000000ff1400720c */ /* 0x001fc80003f05070 */
[----:B------:R-:W-:-:S13]  /*0a20*/  ISETP.NE.AND.EX P0, PT, R21, RZ, PT, P0 ;  /* 0x000000ff1500720c */ /* 0x000fda0003f05300 */
[----:B-12---:R-:W-:Y:S05]  /*0a30*/  @!P0 BRA `(.L_x_9) ;  /* 0x0000000000288947 */ /* 0x006fea0003800000 */
[----:B------:R-:W0:Y:S02]  /*0a40*/  LDC R13, c[0x0][0x634] ;  /* 0x00018d00ff0d7b82 */ /* 0x000e240000000800 */
[----:B0-----:R-:W-:-:S05]  /*0a50*/  IADD3 R13, P0, R16, R13, RZ ;  /* 0x0000000d100d7210 */ /* 0x001fca0007f1e0ff */
[----:B------:R-:W-:-:S04]  /*0a60*/  IMAD.X R15, RZ, RZ, R17, P0 ;  /* 0x000000ffff0f7224 */ /* 0x000fc800000e0611 */
[----:B------:R-:W-:-:S04]  /*0a70*/  IMAD.WIDE.U32 R8, R15, R20, RZ ;  /* 0x000000140f087225 */ /* 0x000fc800078e00ff */
[----:B------:R-:W-:-:S04]  /*0a80*/  IMAD.WIDE.U32 R10, P0, R13, R21, R8 ;  /* 0x000000150d0a7225 */ /* 0x000fc80007800008 */
[----:B------:R-:W-:-:S04]  /*0a90*/  IMAD.WIDE.U32 R8, R13, R20, RZ ;  /* 0x000000140d087225 */ /* 0x000fc800078e00ff */
[----:B------:R-:W-:Y:S01]  /*0aa0*/  IMAD.X R13, RZ, RZ, RZ, P0 ;  /* 0x000000ffff0d7224 */ /* 0x000fe200000e06ff */
[----:B------:R-:W-:Y:S01]  /*0ab0*/  IADD3 RZ, P0, R9, R10, RZ ;  /* 0x0000000a09ff7210 */ /* 0x000fe20007f1e0ff */
[----:B------:R-:W-:-:S04]  /*0ac0*/  IMAD.MOV.U32 R12, RZ, RZ, R11 ;  /* 0x000000ffff0c7224 */ /* 0x000fc800078e000b */
[----:B------:R-:W-:-:S08]  /*0ad0*/  IMAD.WIDE.U32.X R8, R15, R21, R12, P0 ;  /* 0x000000150f087225 */ /* 0x000fd000000e040c */
.L_x_9:
[----:B------:R-:W0:Y:S01]  /*0ae0*/  LDC.64 R20, c[0x0][0x640] ;  /* 0x00019000ff147b82 */ /* 0x000e220000000a00 */
[--C-:B------:R-:W-:Y:S01]  /*0af0*/  SHF.R.U64 R28, R8, R0, R9.reuse ;  /* 0x00000000081c7219 */ /* 0x100fe20000001209 */
[----:B------:R-:W-:Y:S01]  /*0b00*/  IMAD R30, R7, R24, R4 ;  /* 0x00000018071e7224 */ /* 0x000fe200078e0204 */
[----:B------:R-:W-:Y:S01]  /*0b10*/  SHF.R.U32.HI R0, RZ, R0, R9 ;  /* 0x00000000ff007219 */ /* 0x000fe20000011609 */
[----:B------:R-:W-:Y:S01]  /*0b20*/  IMAD.MOV.U32 R23, RZ, RZ, 0x1 ;  /* 0x00000001ff177424 */ /* 0x000fe200078e00ff */
[----:B------:R-:W-:-:S03]  /*0b30*/  IADD3 R5, P0, RZ, -R28, RZ ;  /* 0x8000001cff057210 */ /* 0x000fc60007f1e0ff */
[----:B------:R-:W1:Y:S02]  /*0b40*/  LDC R6, c[0x0][0x618] ;  /* 0x00018600ff067b82 */ /* 0x000e640000000800 */
[----:B------:R-:W-:-:S04]  /*0b50*/  IMAD.X R9, RZ, RZ, ~R0, P0 ;  /* 0x000000ffff097224 */ /* 0x000fc800000e0e00 */
[-C--:B------:R-:W-:Y:S02]  /*0b60*/  IMAD R0, R9, R26.reuse, RZ ;  /* 0x0000001a09007224 */ /* 0x080fe400078e02ff */
[----:B------:R-:W2:Y:S01]  /*0b70*/  LDC R11, c[0x0][0x608] ;  /* 0x00018200ff0b7b82 */ /* 0x000ea20000000800 */
[----:B------:R-:W-:-:S04]  /*0b80*/  IMAD.WIDE.U32 R8, R5, R26, R16 ;  /* 0x0000001a05087225 */ /* 0x000fc800078e0010 */
[----:B------:R-:W-:-:S03]  /*0b90*/  IMAD R5, R5, R27, R0 ;  /* 0x0000001b05057224 */ /* 0x000fc600078e0200 */
[----:B------:R-:W3:Y:S01]  /*0ba0*/  LDC R12, c[0x0][0x658] ;  /* 0x00019600ff0c7b82 */ /* 0x000ee20000000800 */
[----:B0-----:R-:W-:Y:S01]  /*0bb0*/  ISETP.NE.U32.AND P0, PT, R20, RZ, PT ;  /* 0x000000ff1400720c */ /* 0x001fe20003f05070 */
[----:B------:R-:W-:Y:S02]  /*0bc0*/  IMAD.IADD R5, R9, 0x1, R5 ;  /* 0x0000000109057824 */ /* 0x000fe400078e0205 */
[----:B------:R-:W-:Y:S01]  /*0bd0*/  IMAD.MOV.U32 R9, RZ, RZ, -0x1 ;  /* 0xffffffffff097424 */ /* 0x000fe200078e00ff */
[----:B------:R-:W-:-:S03]  /*0be0*/  ISETP.NE.AND.EX P0, PT, R21, RZ, PT, P0 ;  /* 0x000000ff1500720c */ /* 0x000fc60003f05300 */
[----:B------:R-:W0:Y:S01]  /*0bf0*/  LDC R15, c[0x0][0x600] ;  /* 0x00018000ff0f7b82 */ /* 0x000e220000000800 */
[-CC-:B-1----:R-:W-:Y:S02]  /*0c00*/  SHF.R.U64 R13, R8, R6.reuse, R5.reuse ;  /* 0x00000006080d7219 */ /* 0x182fe40000001205 */
[----:B------:R-:W-:-:S05]  /*0c10*/  SHF.R.U32.HI R0, RZ, R6, R5 ;  /* 0x00000006ff007219 */ /* 0x000fca0000011605 */
[----:B------:R-:W1:Y:S01]  /*0c20*/  LDC R14, c[0x0][0x648] ;  /* 0x00019200ff0e7b82 */ /* 0x000e620000000800 */
[-CC-:B--2---:R-:W-:Y:S02]  /*0c30*/  SHF.R.U64 R27, R13, R11.reuse, R0.reuse ;  /* 0x0000000b0d1b7219 */ /* 0x184fe40000001200 */
[----:B------:R-:W-:-:S05]  /*0c40*/  SHF.R.U32.HI R5, RZ, R11, R0 ;  /* 0x0000000bff057219 */ /* 0x000fca0000011600 */
[----:B------:R-:W2:Y:S01]  /*0c50*/  LDC R26, c[0x0][0x638] ;  /* 0x00018e00ff1a7b82 */ /* 0x000ea20000000800 */
[-CC-:B---3--:R-:W-:Y:S02]  /*0c60*/  SHF.R.U64 R24, R27, R12.reuse, R5.reuse ;  /* 0x0000000c1b187219 */ /* 0x188fe40000001205 */
[-C--:B------:R-:W-:Y:S02]  /*0c70*/  SHF.L.U32 R0, R9, R12.reuse, RZ ;  /* 0x0000000c09007219 */ /* 0x080fe400000006ff */
[----:B------:R-:W-:Y:S01]  /*0c80*/  SHF.R.U32.HI R5, RZ, R12, R5 ;  /* 0x0000000cff057219 */ /* 0x000fe20000011605 */
[----:B------:R-:W-:Y:S01]  /*0c90*/  IMAD.MOV.U32 R4, RZ, RZ, R24 ;  /* 0x000000ffff047224 */ /* 0x000fe200078e0018 */
[----:B------:R-:W-:Y:S01]  /*0ca0*/  LOP3.LUT R10, RZ, R0, RZ, 0x33, !PT ;  /* 0x00000000ff0a7212 */ /* 0x000fe200078e33ff */
[----:B------:R-:W3:Y:S01]  /*0cb0*/  LDC R25, c[0x0][0x610] ;  /* 0x00018400ff197b82 */ /* 0x000ee20000000800 */
[----:B------:R-:W-:Y:S05]  /*0cc0*/  @!P0 BRA `(.L_x_10) ;  /* 0x0000000000288947 */ /* 0x000fea0003800000 */
[----:B------:R-:W4:Y:S02]  /*0cd0*/  LDC R9, c[0x0][0x64c] ;  /* 0x00019300ff097b82 */ /* 0x000f240000000800 */
[----:B----4-:R-:W-:-:S05]  /*0ce0*/  IADD3 R9, P0, R24, R9, RZ ;  /* 0x0000000918097210 */ /* 0x010fca0007f1e0ff */
        /* <DEDUP_REMOVED lines=8> */
.L_x_10:
[----:B-1----:R-:W-:Y:S01]  /*0d70*/  SHF.R.U64 R4, R4, R14, R5 ;  /* 0x0000000e04047219 */ /* 0x002fe20000001205 */
[----:B0-----:R-:W-:Y:S01]  /*0d80*/  VIADD R6, R15, 0xffffffff ;  /* 0xffffffff0f067836 */ /* 0x001fe20000000000 */
[----:B------:R-:W-:Y:S01]  /*0d90*/  SHF.L.U32 R0, R23, R12, RZ ;  /* 0x0000000c17007219 */ /* 0x000fe200000006ff */
[----:B------:R-:W-:Y:S01]  /*0da0*/  IMAD.MOV.U32 R23, RZ, RZ, R28 ;  /* 0x000000ffff177224 */ /* 0x000fe200078e001c */
[----:B------:R-:W-:Y:S01]  /*0db0*/  LOP3.LUT R5, R27, R10, RZ, 0xc0, !PT ;  /* 0x0000000a1b057212 */ /* 0x000fe200078ec0ff */
[----:B------:R-:W-:Y:S01]  /*0dc0*/  IMAD.MOV R7, RZ, RZ, -R4 ;  /* 0x000000ffff077224 */ /* 0x000fe200078e0a04 */
[----:B------:R-:W-:Y:S02]  /*0dd0*/  SEL R3, R3, R30, !P1 ;  /* 0x0000001e03037207 */ /* 0x000fe40004800000 */
[----:B------:R-:W-:Y:S01]  /*0de0*/  LOP3.LUT R6, R13, R6, RZ, 0xc0, !PT ;  /* 0x000000060d067212 */ /* 0x000fe200078ec0ff */
[----:B------:R-:W-:Y:S02]  /*0df0*/  IMAD R4, R0, R4, R5 ;  /* 0x0000000400047224 */ /* 0x000fe400078e0205 */
[----:B--2---:R-:W-:-:S02]  /*0e00*/  IMAD R0, R7, R26, R24 ;  /* 0x0000001a07007224 */ /* 0x004fc400078e0218 */
[----:B---3--:R-:W-:Y:S02]  /*0e10*/  IMAD R3, R4, R25, R3 ;  /* 0x0000001904037224 */ /* 0x008fe400078e0203 */
[----:B------:R-:W-:Y:S02]  /*0e20*/  IMAD R154, R0, R15, R6 ;  /* 0x0000000f009a7224 */ /* 0x000fe400078e0206 */
[----:B------:R-:W-:-:S03]  /*0e30*/  IMAD.MOV.U32 R4, RZ, RZ, 0x1 ;  /* 0x00000001ff047424 */ /* 0x000fc600078e00ff */
[----:B------:R-:W-:Y:S02]  /*0e40*/  SEL R153, R154, R3, !P1 ;  /* 0x000000039a997207 */ /* 0x000fe40004800000 */
[----:B------:R-:W-:Y:S02]  /*0e50*/  PRMT R0, R4, 0x7610, R0 ;  /* 0x0000761004007816 */ /* 0x000fe40000000000 */
[----:B------:R-:W-:-:S07]  /*0e60*/  SEL R154, R3, R154, !P1 ;  /* 0x0000009a039a7207 */ /* 0x000fce0004800000 */
.L_x_8:
[----:B------:R-:W-:-:S08]  /*0e70*/  NOP ;  /* 0x0000000000007918 */ /* 0x000fd00000000000 */
[----:B------:R-:W0:Y:S02]  /*0e80*/  USETMAXREG.TRY_ALLOC.CTAPOOL UP0, 0xe8 ;  /* 0x000000e8000079c8 */ /* 0x000e240008000600 */
[----:B0-----:R-:W-:-:S13]  /*0e90*/  PLOP3.LUT P0, PT, PT, PT, UP0, 0x80, 0x0 ;  /* 0x000000000000781c */ /* 0x001fda0003f0f008 */
[----:B------:R-:W-:Y:S05]  /*0ea0*/  @!P0 BRA `(.L_x_8) ;  /* 0xfffffffc00f08947 */ /* 0x000fea000383ffff */
[----:B------:R-:W-:Y:S01]  /*0eb0*/  ULDC.64 UR4, c[0x0][0x598] ;  /* 0x0001660000047ab9 */ /* 0x000fe20000000a00 */
[----:B------:R-:W-:Y:S01]  /*0ec0*/  ULDC.64 UR36, c[0x0][0x208] ;  /* 0x0000820000247ab9 */ /* 0x000fe20000000a00 */
[----:B------:R-:W-:-:S04]  /*0ed0*/  ISETP.NE.U32.AND P0, PT, RZ, UR4, PT ;  /* 0x00000004ff007c0c */ /* 0x000fc8000bf05070 */
[----:B------:R-:W-:-:S13]  /*0ee0*/  ISETP.NE.AND.EX P0, PT, RZ, UR5, PT, P0 ;  /* 0x00000005ff007c0c */ /* 0x000fda000bf05300 */
[----:B------:R-:W-:Y:S05]  /*0ef0*/  @!P0 BRA `(.L_x_11) ;  /* 0x00000000001c8947 */ /* 0x000fea0003800000 */
[----:B------:R-:W0:Y:S02]  /*0f00*/  LDC.64 R4, c[0x0][0x598] ;  /* 0x00016600ff047b82 */ /* 0x000e240000000a00 */
[----:B0-----:R-:W2:Y:S02]  /*0f10*/  LDG.E.64 R4, desc[UR36][R4.64] ;  /* 0x0000002404047981 */ /* 0x001ea4000c1e1b00 */
[----:B--2---:R-:W-:-:S04]  /*0f20*/  ISETP.NE.U32.AND P0, PT, R4, RZ, PT ;  /* 0x000000ff0400720c */ /* 0x004fc80003f05070 */
[----:B------:R-:W-:-:S13]  /*0f30*/  ISETP.NE.AND.EX P0, PT, R5, RZ, PT, P0 ;  /* 0x000000ff0500720c */ /* 0x000fda0003f05300 */
[----:B------:R-:W-:Y:S05]  /*0f40*/  @!P0 BRA `(.L_x_11) ;  /* 0x0000000000088947 */ /* 0x000fea0003800000 */
[----:B------:R0:W5:Y:S01]  /*0f50*/  LD.E R155, desc[UR36][R4.64] ;  /* 0x00000024049b7980 */ /* 0x000162000c101900 */
[----:B------:R-:W-:Y:S05]  /*0f60*/  BRA `(.L_x_12) ;  /* 0x0000000000247947 */ /* 0x000fea0003800000 */
.L_x_11:
[----:B------:R-:W-:Y:S02]  /*0f70*/  ULDC.64 UR4, c[0x0][0x588] ;  /* 0x0001620000047ab9 */ /* 0x000fe40000000a00 */
[----:B------:R-:W-:-:S04]  /*0f80*/  ISETP.NE.U32.AND P0, PT, RZ, UR4, PT ;  /* 0x00000004ff007c0c */ /* 0x000fc8000bf05070 */
[----:B------:R-:W-:-:S13]  /*0f90*/  ISETP.NE.AND.EX P0, PT, RZ, UR5, PT, P0 ;  /* 0x00000005ff007c0c */ /* 0x000fda000bf05300 */
[----:B------:R-:W-:Y:S05]  /*0fa0*/  @!P0 BRA `(.L_x_13) ;  /* 0x00000000000c8947 */ /* 0x000fea0003800000 */
[----:B------:R-:W0:Y:S02]  /*0fb0*/  LDC.64 R4, c[0x0][0x588] ;  /* 0x00016200ff047b82 */ /* 0x000e240000000a00 */
[----:B0-----:R1:W5:Y:S01]  /*0fc0*/  LDG.E R155, desc[UR36][R4.64] ;  /* 0x00000024049b7981 */ /* 0x001362000c1e1900 */
[----:B------:R-:W-:Y:S05]  /*0fd0*/  BRA `(.L_x_12) ;  /* 0x0000000000087947 */ /* 0x000fea0003800000 */
.L_x_13:
[----:B------:R-:W-:Y:S02]  /*0fe0*/  ULDC UR4, c[0x0][0x580] ;  /* 0x0001600000047ab9 */ /* 0x000fe40000000800 */
[----:B------:R-:W-:-:S07]  /*0ff0*/  IMAD.U32 R155, RZ, RZ, UR4 ;  /* 0x00000004ff9b7e24 */ /* 0x000fce000f8e00ff */
.L_x_12:
[----:B------:R-:W-:Y:S02]  /*1000*/  ULDC.64 UR4, c[0x0][0x5a0] ;  /* 0x0001680000047ab9 */ /* 0x000fe40000000a00 */
[----:B------:R-:W-:-:S04]  /*1010*/  ISETP.NE.U32.AND P0, PT, RZ, UR4, PT ;  /* 0x00000004ff007c0c */ /* 0x000fc8000bf05070 */
[----:B------:R-:W-:-:S13]  /*1020*/  ISETP.NE.AND.EX P0, PT, RZ, UR5, PT, P0 ;  /* 0x00000005ff007c0c */ /* 0x000fda000bf05300 */
[----:B------:R-:W-:Y:S05]  /*1030*/  @!P0 BRA `(.L_x_14) ;  /* 0x00000000001c8947 */ /* 0x000fea0003800000 */
[----:B01----:R-:W0:Y:S02]  /*1040*/  LDC.64 R4, c[0x0][0x5a0] ;  /* 0x00016800ff047b82 */ /* 0x003e240000000a00 */
[----:B0-----:R-:W2:Y:S02]  /*1050*/  LDG.E.64 R4, desc[UR36][R4.64] ;  /* 0x0000002404047981 */ /* 0x001ea4000c1e1b00 */
[----:B--2---:R-:W-:-:S04]  /*1060*/  ISETP.NE.U32.AND P0, PT, R4, RZ, PT ;  /* 0x000000ff0400720c */ /* 0x004fc80003f05070 */
[----:B------:R-:W-:-:S13]  /*1070*/  ISETP.NE.AND.EX P0, PT, R5, RZ, PT, P0 ;  /* 0x000000ff0500720c */ /* 0x000fda0003f05300 */
[----:B------:R-:W-:Y:S05]  /*1080*/  @!P0 BRA `(.L_x_14) ;  /* 0x0000000000088947 */ /* 0x000fea0003800000 */
[----:B------:R0:W5:Y:S01]  /*1090*/  LD.E R156, desc[UR36][R4.64] ;  /* 0x00000024049c7980 */ /* 0x000162000c101900 */
[----:B------:R-:W-:Y:S05]  /*10a0*/  BRA `(.L_x_15) ;  /* 0x0000000000247947 */ /* 0x000fea0003800000 */
.L_x_14:
[----:B------:R-:W-:Y:S02]  /*10b0*/  ULDC.64 UR4, c[0x0][0x590] ;  /* 0x0001640000047ab9 */ /* 0x000fe40000000a00 */
[----:B------:R-:W-:-:S04]  /*10c0*/  ISETP.NE.U32.AND P0, PT, RZ, UR4, PT ;  /* 0x00000004ff007c0c */ /* 0x000fc8000bf05070 */
[----:B------:R-:W-:-:S13]  /*10d0*/  ISETP.NE.AND.EX P0, PT, RZ, UR5, PT, P0 ;  /* 0x00000005ff007c0c */ /* 0x000fda000bf05300 */
[----:B------:R-:W-:Y:S05]  /*10e0*/  @!P0 BRA `(.L_x_16) ;  /* 0x00000000000c8947 */ /* 0x000fea0003800000 */
[----:B------:R-:W2:Y:S02]  /*10f0*/  LDC.64 R156, c[0x0][0x590] ;  /* 0x00016400ff9c7b82 */ /* 0x000ea40000000a00 */
[----:B--2---:R2:W5:Y:S01]  /*1100*/  LDG.E R156, desc[UR36][R156.64] ;  /* 0x000000249c9c7981 */ /* 0x004562000c1e1900 */
[----:B------:R-:W-:Y:S05]  /*1110*/  BRA `(.L_x_15) ;  /* 0x0000000000087947 */ /* 0x000fea0003800000 */
.L_x_16:
[----:B------:R-:W-:Y:S02]  /*1120*/  ULDC UR4, c[0x0][0x584] ;  /* 0x0001610000047ab9 */ /* 0x000fe40000000800 */
[----:B------:R-:W-:-:S07]  /*1130*/  IMAD.U32 R156, RZ, RZ, UR4 ;  /* 0x00000004ff9c7e24 */ /* 0x000fce000f8e00ff */
.L_x_15:
[----:B------:R-:W-:-:S13]  /*1140*/  LOP3.LUT P0, RZ, R0, 0xff, RZ, 0xc0, !PT ;  /* 0x000000ff00ff7812 */ /* 0x000fda000780c0ff */
[----:B------:R-:W-:Y:S05]  /*1150*/  @!P0 EXIT ;  /* 0x000000000000894d */ /* 0x000fea0003800000 */
[----:B------:R-:W-:Y:S01]  /*1160*/  ULDC UR4, c[0x0][0x28c] ;  /* 0x0000a30000047ab9 */ /* 0x000fe20000000800 */
[----:B--2---:R-:W-:Y:S01]  /*1170*/  LOP3.LUT R157, R19, 0x1, RZ, 0xfc, !PT ;  /* 0x00000001139d7812 */ /* 0x004fe200078efcff */
[----:B------:R-:W-:Y:S01]  /*1180*/  UIADD3 UR4, UR4, 0x7f, URZ ;  /* 0x0000007f04047890 */ /* 0x000fe2000fffe03f */
[----:B------:R-:W-:Y:S01]  /*1190*/  UMOV UR38, URZ ;  /* 0x0000003f00267c82 */ /* 0x000fe20008000000 */
[----:B------:R-:W-:Y:S02]  /*11a0*/  UMOV UR39, URZ ;  /* 0x0000003f00277c82 */ /* 0x000fe40008000000 */
[----:B------:R-:W-:-:S04]  /*11b0*/  USHF.R.S32.HI UR5, URZ, 0x1f, UR4 ;  /* 0x0000001f3f057899 */ /* 0x000fc80008011404 */
[----:B------:R-:W-:-:S04]  /*11c0*/  ULEA.HI UR5, UR5, UR4, URZ, 0x7 ;  /* 0x0000000405057291 */ /* 0x000fc8000f8f383f */
[----:B------:R-:W-:-:S12]  /*11d0*/  USHF.R.S32.HI UR40, URZ, 0x7, UR5 ;  /* 0x000000073f287899 */ /* 0x000fd80008011405 */
.L_x_292:
[----:B------:R-:W-:Y:S01]  /*11e0*/  LOP3.LUT R0, R18, 0x80, RZ, 0xc0, !PT ;  /* 0x0000008012007812 */ /* 0x000fe200078ec0ff */
[----:B--2---:R-:W2:Y:S01]  /*11f0*/  S2UR UR7, SR_CgaCtaId ;  /* 0x00000000000779c3 */ /* 0x004ea20000008800 */
[----:B------:R-:W-:Y:S02]  /*1200*/  UMOV UR6, 0x400 ;  /* 0x0000040000067882 */ /* 0x000fe40000000000 */
[----:B------:R-:W-:-:S06]  /*1210*/  SHF.R.U32.HI R0, RZ, 0x7, R0 ;  /* 0x00000007ff007819 */ /* 0x000fcc0000011600 */
[----:B---3--:R-:W3:Y:S01]  /*1220*/  SHFL.IDX PT, R0, R0, RZ, 0x1f ;  /* 0x00001fff00007589 */ /* 0x008ee200000e0000 */
[----:B--2---:R-:W-:Y:S01]  /*1230*/  ULEA UR6, UR7, UR6, 0x18 ;  /* 0x0000000607067291 */ /* 0x004fe2000f8ec03f */
[----:B---3--:R-:W-:-:S13]  /*1240*/  R2UR UR4, R0 ;  /* 0x00000000000472ca */ /* 0x008fda00000e0000 */
[----:B------:R-:W-:-:S04]  /*1250*/  ULEA.HI UR5, UR4, UR4, URZ, 0x1 ;  /* 0x0000000404057291 */ /* 0x000fc8000f8f083f */
[----:B------:R-:W-:-:S04]  /*1260*/  ULOP3.LUT UR5, UR5, 0x7fffe, URZ, 0xc0, !UPT ;  /* 0x0007fffe05057892 */ /* 0x000fc8000f8ec03f */
[----:B------:R-:W-:-:S03]  /*1270*/  UIADD3 UR5, UR4, -UR5, URZ ;  /* 0x8000000504057290 */ /* 0x000fc6000fffe03f */
[----:B------:R-:W-:Y:S01]  /*1280*/  ULDC UR4, c[0x0][0x28c] ;  /* 0x0000a30000047ab9 */ /* 0x000fe20000000800 */
[----:B------:R-:W-:Y:S01]  /*1290*/  ULEA UR5, UR5, UR6, 0xd ;  /* 0x0000000605057291 */ /* 0x000fe2000f8e683f */
[----:B------:R-:W-:-:S03]  /*12a0*/  ISETP.LT.AND P0, PT, RZ, UR4, PT ;  /* 0x00000004ff007c0c */ /* 0x000fc6000bf01270 */
[----:B------:R-:W-:-:S04]  /*12b0*/  UIADD3 UR5, UR5, 0x100, URZ ;  /* 0x0000010005057890 */ /* 0x000fc8000fffe03f */
[----:B------:R-:W-:-:S04]  /*12c0*/  USHF.R.U32.HI UR5, URZ, 0x4, UR5 ;  /* 0x000000043f057899 */ /* 0x000fc80008011605 */
[----:B------:R-:W-:Y:S02]  /*12d0*/  ULOP3.LUT UR41, UR5, 0x3fff, URZ, 0xc0, !UPT ;  /* 0x00003fff05297892 */ /* 0x000fe4000f8ec03f */
[----:B-1--45:R-:W-:Y:S10]  /*12e0*/  @P0 BRA `(.L_x_17) ;  /* 0x0000000000400947 */ /* 0x032ff40003800000 */
[----:B------:R-:W-:Y:S01]  /*12f0*/  MOV R0, 0x0 ;  /* 0x0000000000007802 */ /* 0x000fe20000000f00 */
[----:B------:R-:W-:Y:S01]  /*1300*/  ULDC.64 UR4, c[0x4][0x68] ;  /* 0x01001a0000047ab9 */ /* 0x000fe20000000a00 */
[----:B------:R-:W-:Y:S01]  /*1310*/  ULDC.64 UR6, c[0x4][0x8] ;  /* 0x0100020000067ab9 */ /* 0x000fe20000000a00 */
[----:B01----:R-:W-:Y:S01]  /*1320*/  IMAD.U32 R4, RZ, RZ, UR4 ;  /* 0x00000004ff047e24 */ /* 0x003fe2000f8e00ff */
[----:B------:R0:W1:Y:S01]  /*1330*/  LDC.64 R14, c[0x4][R0] ;  /* 0x01000000000e7b82 */ /* 0x0000620000000a00 */
[----:B------:R-:W-:Y:S01]  /*1340*/  IMAD.U32 R5, RZ, RZ, UR5 ;  /* 0x00000005ff057e24 */ /* 0x000fe2000f8e00ff */
[----:B------:R-:W-:Y:S01]  /*1350*/  ULDC.64 UR4, c[0x4][0x70] ;  /* 0x01001c0000047ab9 */ /* 0x000fe20000000a00 */
[----:B------:R-:W-:Y:S02]  /*1360*/  IMAD.U32 R10, RZ, RZ, UR6 ;  /* 0x00000006ff0a7e24 */ /* 0x000fe4000f8e00ff */
[----:B------:R-:W-:Y:S02]  /*1370*/  IMAD.U32 R6, RZ, RZ, UR4 ;  /* 0x00000004ff067e24 */ /* 0x000fe4000f8e00ff */
[----:B------:R-:W-:-:S02]  /*1380*/  IMAD.U32 R7, RZ, RZ, UR5 ;  /* 0x00000005ff077e24 */ /* 0x000fc4000f8e00ff */
[----:B------:R-:W-:Y:S02]  /*1390*/  IMAD.U32 R11, RZ, RZ, UR7 ;  /* 0x00000007ff0b7e24 */ /* 0x000fe4000f8e00ff */
[----:B------:R-:W-:Y:S02]  /*13a0*/  IMAD.MOV.U32 R8, RZ, RZ, 0x1e1 ;  /* 0x000001e1ff087424 */ /* 0x000fe400078e00ff */
[----:B------:R-:W-:Y:S02]  /*13b0*/  IMAD.MOV.U32 R12, RZ, RZ, 0x1 ;  /* 0x00000001ff0c7424 */ /* 0x000fe400078e00ff */
[----:B0-----:R-:W-:-:S07]  /*13c0*/  IMAD.MOV.U32 R13, RZ, RZ, RZ ;  /* 0x000000ffff0d7224 */ /* 0x001fce00078e00ff */
[----:B------:R-:W-:-:S07]  /*13d0*/  LEPC R20, `(.L_x_17) ;  /* 0x000000001014794e */ /* 0x000fce0000000000 */
[----:B-1---5:R-:W-:Y:S05]  /*13e0*/  CALL.ABS.NOINC R14 ;  /* 0x000000000e007343 */ /* 0x022fea0003c00000 */
.L_x_17:
[----:B------:R-:W-:-:S13]  /*13f0*/  ISETP.NE.AND P0, PT, R157, 0x3, PT ;  /* 0x000000039d00780c */ /* 0x000fda0003f05270 */
[----:B------:R-:W-:Y:S05]  /*1400*/  @!P0 BRA `(.L_x_18) ;  /* 0x0000000000048947 */ /* 0x000fea0003800000 */
[----:B------:R-:W-:Y:S01]  /*1410*/  BPT.TRAP 0x1 ;  /* 0x000000040000795c */ /* 0x000fe20000300000 */
.L_x_18:
[----:B------:R-:W2:Y:S01]  /*1420*/  S2UR UR5, SR_CgaCtaId ;  /* 0x00000000000579c3 */ /* 0x000ea20000008800 */
[----:B------:R-:W-:Y:S01]  /*1430*/  UMOV UR4, 0x400 ;  /* 0x0000040000047882 */ /* 0x000fe20000000000 */
[----:B------:R-:W-:Y:S02]  /*1440*/  IMAD.U32 R0, RZ, RZ, UR38 ;  /* 0x00000026ff007e24 */ /* 0x000fe4000f8e00ff */
[----:B------:R-:W-:-:S03]  /*1450*/  IMAD.U32 R3, RZ, RZ, UR39 ;  /* 0x00000027ff037e24 */ /* 0x000fc6000f8e00ff */
[----:B------:R-:W-:Y:S01]  /*1460*/  SHF.L.U32 R0, R0, 0x1f, RZ ;  /* 0x0000001f00007819 */ /* 0x000fe200000006ff */
[----:B--2---:R-:W-:-:S06]  /*1470*/  ULEA UR4, UR5, UR4, 0x18 ;  /* 0x0000000405047291 */ /* 0x004fcc000f8ec03f */
[----:B------:R-:W-:-:S04]  /*1480*/  IMAD.U32 R6, RZ, RZ, UR4 ;  /* 0x00000004ff067e24 */ /* 0x000fc8000f8e00ff */
[----:B------:R-:W-:-:S04]  /*1490*/  IMAD R3, R3, 0x8, R6 ;  /* 0x0000000803037824 */ /* 0x000fc800078e0206 */
[----:B------:R2:W3:Y:S01]  /*14a0*/  SYNCS.PHASECHK.TRANS64.TRYWAIT P1, [R3+URZ], R0 ;  /* 0x00000000030075a7 */ /* 0x0004e2000802017f */
[----:B------:R-:W-:Y:S05]  /*14b0*/  @!P0 BRA `(.L_x_19) ;  /* 0x0000000000048947 */ /* 0x000fea0003800000 */
[----:B------:R-:W-:Y:S01]  /*14c0*/  BPT.TRAP 0x1 ;  /* 0x000000040000795c */ /* 0x000fe20000300000 */
.L_x_19:
[----:B---3--:R-:W-:Y:S05]  /*14d0*/  @P1 BRA `(.L_x_20) ;  /* 0x0000000000081947 */ /* 0x008fea0003800000 */
[----:B------:R-:W3:Y:S02]  /*14e0*/  SYNCS.PHASECHK.TRANS64.TRYWAIT P1, [R3+URZ], R0 ;  /* 0x00000000030075a7 */ /* 0x000ee4000802017f */
[----:B---3--:R-:W-:Y:S05]  /*14f0*/  @!P1 BRA `(.L_x_21) ;  /* 0x000000a400f09947 */ /* 0x008fea0003800000 */
.L_x_20:
[----:B------:R-:W-:-:S04]  /*1500*/  UISETP.LT.AND UP0, UPT, UR40, 0x1, UPT ;  /* 0x000000012800788c */ /* 0x000fc8000bf01270 */
[----:B------:R-:W-:-:S06]  /*1510*/  USEL UR4, UR40, 0x1, UP0 ;  /* 0x0000000128047887 */ /* 0x000fcc0008000000 */
[----:B--23--:R-:W-:Y:S01]  /*1520*/  IMAD.U32 R0, RZ, RZ, UR4 ;  /* 0x00000004ff007e24 */ /* 0x00cfe2000f8e00ff */
[----:B------:R-:W-:Y:S05]  /*1530*/  WARPSYNC.ALL ;  /* 0x0000000000007948 */ /* 0x000fea0003800000 */
[----:B------:R-:W-:-:S04]  /*1540*/  IADD3 R0, -R0, UR40, RZ ;  /* 0x0000002800007c10 */ /* 0x000fc8000fffe1ff */
[----:B------:R-:W-:Y:S02]  /*1550*/  ISETP.GE.AND P1, PT, R0, 0x1, PT ;  /* 0x000000010000780c */ /* 0x000fe40003f26270 */
[----:B------:R-:W-:Y:S01]  /*1560*/  R2UR UR4, R6 ;  /* 0x00000000060472ca */ /* 0x000fe200000e0000 */
[----:B------:R-:W-:Y:S01]  /*1570*/  WARPGROUP.ARRIVE ;  /* 0x00000000000079c5 */ /* 0x000fe20000000000 */
[----:B------:R-:W-:Y:S01]  /*1580*/  UMOV UR9, 0x40000040 ;  /* 0x4000004000097882 */ /* 0x000fe20000000000 */
[----:B------:R-:W-:-:S10]  /*1590*/  UMOV UR11, 0x40000040 ;  /* 0x40000040000b7882 */ /* 0x000fd40000000000 */
[----:B------:R-:W-:-:S04]  /*15a0*/  UIADD3 UR4, UR4, 0x18100, URZ ;  /* 0x0001810004047890 */ /* 0x000fc8000fffe03f */
[----:B------:R-:W-:-:S04]  /*15b0*/  USHF.R.U32.HI UR4, URZ, 0x4, UR4 ;  /* 0x000000043f047899 */ /* 0x000fc80008011604 */
[----:B------:R-:W-:Y:S02]  /*15c0*/  ULOP3.LUT UR5, UR4, 0x3fff, URZ, 0xc0, !UPT ;  /* 0x00003fff04057892 */ /* 0x000fe4000f8ec03f */
[----:B------:R-:W-:Y:S02]  /*15d0*/  ULOP3.LUT UR4, UR41, 0x10000, URZ, 0xfc, !UPT ;  /* 0x0001000029047892 */ /* 0x000fe4000f8efc3f */
[----:B------:R-:W-:Y:S02]  /*15e0*/  ULOP3.LUT UR5, UR5, 0x10000, URZ, 0xfc, !UPT ;  /* 0x0001000005057892 */ /* 0x000fe4000f8efc3f */
[----:B------:R-:W-:Y:S02]  /*15f0*/  ULEA UR6, UR39, UR4, 0xb ;  /* 0x0000000427067291 */ /* 0x000fe4000f8e583f */
[----:B------:R-:W-:-:S05]  /*1600*/  ULEA UR7, UR39, UR5, 0xc ;  /* 0x0000000527077291 */ /* 0x000fca000f8e603f */
[----:B------:R-:W-:Y:S02]  /*1610*/  UMOV UR8, UR6 ;  /* 0x0000000600087c82 */ /* 0x000fe40008000000 */
[----:B------:R-:W-:Y:S02]  /*1620*/  UMOV UR10, UR7 ;  /* 0x00000007000a7c82 */ /* 0x000fe40008000000 */
[----:B------:R-:W-:Y:S01]  /*1630*/  HGMMA.64x256x16.F32 R24, gdesc[UR8], RZ, !UPT, gsb0 ;  /* 0x03e00000081879f0 */ /* 0x000fe2000c0008ff */
[----:B------:R-:W-:Y:S02]  /*1640*/  UIADD3 UR8, UR6, 0x2, URZ ;  /* 0x0000000206087890 */ /* 0x000fe4000fffe03f */
[----:B------:R-:W-:Y:S01]  /*1650*/  UIADD3 UR10, UR7, 0x2, URZ ;  /* 0x00000002070a7890 */ /* 0x000fe2000fffe03f */
[----:B------:R-:W-:Y:S01]  /*1660*/  UMOV UR9, 0x40000040 ;  /* 0x4000004000097882 */ /* 0x000fe20000000000 */
[----:B------:R-:W-:Y:S01]  /*1670*/  UMOV UR11, 0x40000040 ;  /* 0x40000040000b7882 */ /* 0x000fe20000000000 */
[----:B------:R-:W-:-:S02]  /*1680*/  WARPGROUP.DEPBAR.LE gsb0, 0x0 ;  /* 0x00008000000079c5 */ /* 0x000fc40000010000 */
[----:B------:R-:W-:-:S15]  /*1690*/  WARPGROUP.ARRIVE ;  /* 0x00000000000079c5 */ /* 0x000fde0000000000 */
[----:B------:R-:W-:-:S05]  /*16a0*/  NOP ;  /* 0x0000000000007918 */ /* 0x000fca0000000000 */
[----:B------:R-:W-:Y:S01]  /*16b0*/  HGMMA.64x256x16.F32 R24, gdesc[UR8], R24, gsb0 ;  /* 0x03e00000081879f0 */ /* 0x000fe20008000818 */
[----:B------:R-:W-:Y:S02]  /*16c0*/  UIADD3 UR8, UR6, 0x4, URZ ;  /* 0x0000000406087890 */ /* 0x000fe4000fffe03f */
[----:B------:R-:W-:Y:S01]  /*16d0*/  UIADD3 UR10, UR7, 0x4, URZ ;  /* 0x00000004070a7890 */ /* 0x000fe2000fffe03f */
[----:B------:R-:W-:Y:S01]  /*16e0*/  UMOV UR9, 0x40000040 ;  /* 0x4000004000097882 */ /* 0x000fe20000000000 */
[----:B------:R-:W-:Y:S01]  /*16f0*/  UMOV UR11, 0x40000040 ;  /* 0x40000040000b7882 */ /* 0x000fe20000000000 */
[----:B------:R-:W-:Y:S02]  /*1700*/  WARPGROUP.DEPBAR.LE gsb0, 0x0 ;  /* 0x00008000000079c5 */ /* 0x000fe40000010000 */
        /* <DEDUP_REMOVED lines=42> */
[----:B------:R-:W-:Y:S03]  /*19b0*/  HGMMA.64x256x16.F32 R24, gdesc[UR8], R24, gsb0 ;  /* 0x03e00000081879f0 */ /* 0x000fe60008000818 */
[----:B------:R-:W-:Y:S02]  /*19c0*/  WARPGROUP.DEPBAR.LE gsb0, 0x0 ;  /* 0x00008000000079c5 */ /* 0x000fe40000010000 */
[----:B------:R-:W-:Y:S05]  /*19d0*/  @!P1 BRA `(.L_x_22) ;  /* 0x0000000400b09947 */ /* 0x000fea0003800000 */
[----:B------:R-:W-:Y:S02]  /*19e0*/  UIADD3 UR6, UR39, 0x1, URZ ;  /* 0x0000000127067890 */ /* 0x000fe4000fffe03f */
[----:B------:R-:W-:Y:S02]  /*19f0*/  IMAD.U32 R3, RZ, RZ, UR39 ;  /* 0x00000027ff037e24 */ /* 0x000fe4000f8e00ff */
[----:B------:R-:W-:-:S04]  /*1a00*/  UISETP.NE.AND UP0, UPT, UR6, 0x3, UPT ;  /* 0x000000030600788c */ /* 0x000fc8000bf05270 */
[----:B------:R-:W-:Y:S02]  /*1a10*/  USEL UR7, URZ, 0x1, UP0 ;  /* 0x000000013f077887 */ /* 0x000fe40008000000 */
[----:B------:R-:W-:Y:S02]  /*1a20*/  USEL UR6, UR6, URZ, UP0 ;  /* 0x0000003f06067287 */ /* 0x000fe40008000000 */
[----:B------:R-:W-:-:S06]  /*1a30*/  ULOP3.LUT UR7, UR38, UR7, URZ, 0x3c, !UPT ;  /* 0x0000000726077292 */ /* 0x000fcc000f8e3c3f */
[----:B------:R-:W-:-:S07]  /*1a40*/  IMAD.U32 R7, RZ, RZ, UR7 ;  /* 0x00000007ff077e24 */ /* 0x000fce000f8e00ff */
.L_x_29:
[----:B------:R-:W-:Y:S05]  /*1a50*/  @!P0 BRA `(.L_x_23) ;  /* 0x0000000000048947 */ /* 0x000fea0003800000 */
[----:B------:R-:W-:Y:S01]  /*1a60*/  BPT.TRAP 0x1 ;  /* 0x000000040000795c */ /* 0x000fe20000300000 */
.L_x_23:
[----:B------:R-:W2:Y:S01]  /*1a70*/  S2UR UR8, SR_CgaCtaId ;  /* 0x00000000000879c3 */ /* 0x000ea20000008800 */
[----:B------:R-:W-:Y:S01]  /*1a80*/  UMOV UR7, 0x400 ;  /* 0x0000040000077882 */ /* 0x000fe20000000000 */
[----:B01----:R-:W-:Y:S01]  /*1a90*/  IMAD.U32 R5, RZ, RZ, UR6 ;  /* 0x00000006ff057e24 */ /* 0x003fe2000f8e00ff */
[----:B------:R-:W-:Y:S01]  /*1aa0*/  SHF.L.U32 R4, R7, 0x1f, RZ ;  /* 0x0000001f07047819 */ /* 0x000fe200000006ff */
[----:B--2---:R-:W-:-:S06]  /*1ab0*/  ULEA UR7, UR8, UR7, 0x18 ;  /* 0x0000000708077291 */ /* 0x004fcc000f8ec03f */
[----:B------:R-:W-:-:S04]  /*1ac0*/  IMAD.U32 R6, RZ, RZ, UR7 ;  /* 0x00000007ff067e24 */ /* 0x000fc8000f8e00ff */
[----:B------:R-:W-:-:S04]  /*1ad0*/  IMAD R5, R5, 0x8, R6 ;  /* 0x0000000805057824 */ /* 0x000fc800078e0206 */
[----:B------:R0:W1:Y:S01]  /*1ae0*/  SYNCS.PHASECHK.TRANS64.TRYWAIT P1, [R5+URZ], R4 ;  /* 0x00000004050075a7 */ /* 0x000062000802017f */
[----:B------:R-:W-:Y:S05]  /*1af0*/  @!P0 BRA `(.L_x_24) ;  /* 0x0000000000048947 */ /* 0x000fea0003800000 */
[----:B------:R-:W-:Y:S01]  /*1b00*/  BPT.TRAP 0x1 ;  /* 0x000000040000795c */ /* 0x000fe20000300000 */
.L_x_24:
[----:B-1----:R-:W-:Y:S05]  /*1b10*/  @P1 BRA `(.L_x_25) ;  /* 0x0000000000081947 */ /* 0x002fea0003800000 */
[----:B------:R-:W1:Y:S02]  /*1b20*/  SYNCS.PHASECHK.TRANS64.TRYWAIT P1, [R5+URZ], R4 ;  /* 0x00000004050075a7 */ /* 0x000e64000802017f */
[----:B-1----:R-:W-:Y:S05]  /*1b30*/  @!P1 BRA `(.L_x_26) ;  /* 0x000000a000749947 */ /* 0x002fea0003800000 */
.L_x_25:
[----:B------:R-:W-:Y:S01]  /*1b40*/  ULEA UR7, UR6, UR4, 0xb ;  /* 0x0000000406077291 */ /* 0x000fe2000f8e583f */
[----:B------:R-:W-:Y:S01]  /*1b50*/  WARPGROUP.ARRIVE ;  /* 0x00000000000079c5 */ /* 0x000fe20000000000 */
[----:B------:R-:W-:Y:S01]  /*1b60*/  ULEA UR12, UR6, UR5, 0xc ;  /* 0x00000005060c7291 */ /* 0x000fe2000f8e603f */
[----:B------:R-:W-:Y:S01]  /*1b70*/  UMOV UR9, 0x40000040 ;  /* 0x4000004000097882 */ /* 0x000fe20000000000 */
[----:B------:R-:W-:-:S03]  /*1b80*/  UMOV UR11, 0x40000040 ;  /* 0x40000040000b7882 */ /* 0x000fc60000000000 */
[----:B------:R-:W-:Y:S02]  /*1b90*/  UMOV UR8, UR7 ;  /* 0x0000000700087c82 */ /* 0x000fe40008000000 */
[----:B------:R-:W-:Y:S02]  /*1ba0*/  UMOV UR10, UR12 ;  /* 0x0000000c000a7c82 */ /* 0x000fe40008000000 */
[----:B------:R-:W-:Y:S01]  /*1bb0*/  HGMMA.64x256x16.F32 R24, gdesc[UR8], R24, gsb0 ;  /* 0x03e00000081879f0 */ /* 0x000fe20008000818 */
        /* <DEDUP_REMOVED lines=58> */
[----:B------:R-:W-:Y:S01]  /*1f60*/  BPT.TRAP 0x1 ;  /* 0x000000040000795c */ /* 0x000fe20000300000 */
.L_x_27:
[----:B------:R-:W-:-:S13]  /*1f70*/  ISETP.NE.AND P1, PT, R22, RZ, PT ;  /* 0x000000ff1600720c */ /* 0x000fda0003f25270 */
[----:B01----:R-:W-:-:S04]  /*1f80*/  @P1 IMAD R4, R3, 0x8, R6 ;  /* 0x0000000803041824 */ /* 0x003fc800078e0206 */
[----:B------:R-:W-:-:S05]  /*1f90*/  @P1 VIADD R5, R4, 0x18 ;  /* 0x0000001804051836 */ /* 0x000fca0000000000 */
[----:B------:R-:W-:-:S04]  /*1fa0*/  @P1 PRMT R5, R152, 0x654, R5 ;  /* 0x0000065498051816 */ /* 0x000fc80000000005 */
[----:B------:R0:W-:Y:S01]  /*1fb0*/  @P1 SYNCS.ARRIVE.TRANS64.RED.A1T0 RZ, [R5+URZ], RZ ;  /* 0x000000ff05ff19a7 */ /* 0x0001e2000810043f */
[----:B------:R-:W-:-:S13]  /*1fc0*/  ISETP.GT.U32.AND P1, PT, R19, 0x1, PT ;  /* 0x000000011300780c */ /* 0x000fda0003f24070 */
[----:B0-----:R-:W-:Y:S05]  /*1fd0*/  @P1 BRA `(.L_x_28) ;  /* 0x0000000000041947 */ /* 0x001fea0003800000 */
[----:B------:R-:W-:Y:S01]  /*1fe0*/  BPT.TRAP 0x1 ;  /* 0x000000040000795c */ /* 0x000fe20000300000 */
.L_x_28:
[----:B------:R-:W-:Y:S01]  /*1ff0*/  UIADD3 UR6, UR6, 0x1, URZ ;  /* 0x0000000106067890 */ /* 0x000fe2000fffe03f */
[C---:B------:R-:W-:Y:S01]  /*2000*/  ISETP.GT.AND P2, PT, R0.reuse, 0x1, PT ;  /* 0x000000010000780c */ /* 0x040fe20003f44270 */
[----:B------:R-:W-:Y:S02]  /*2010*/  VIADD R3, R3, 0x1 ;  /* 0x0000000103037836 */ /* 0x000fe40000000000 */
[----:B------:R-:W-:Y:S01]  /*2020*/  UISETP.NE.AND UP0, UPT, UR6, 0x3, UPT ;  /* 0x000000030600788c */ /* 0x000fe2000bf05270 */
[----:B------:R-:W-:Y:S02]  /*2030*/  VIADD R0, R0, 0xffffffff ;  /* 0xffffffff00007836 */ /* 0x000fe40000000000 */
[C---:B------:R-:W-:Y:S01]  /*2040*/  ISETP.NE.AND P1, PT, R3.reuse, 0x3, PT ;  /* 0x000000030300780c */ /* 0x040fe20003f25270 */
[----:B------:R-:W-:Y:S02]  /*2050*/  USEL UR7, URZ, 0x1, UP0 ;  /* 0x000000013f077887 */ /* 0x000fe40008000000 */
[----:B------:R-:W-:Y:S01]  /*2060*/  USEL UR6, UR6, URZ, UP0 ;  /* 0x0000003f06067287 */ /* 0x000fe20008000000 */
[----:B------:R-:W-:-:S03]  /*2070*/  SEL R3, R3, RZ, P1 ;  /* 0x000000ff03037207 */ /* 0x000fc60000800000 */
[----:B------:R-:W-:Y:S01]  /*2080*/  LOP3.LUT R7, R7, UR7, RZ, 0x3c, !PT ;  /* 0x0000000707077c12 */ /* 0x000fe2000f8e3cff */
[----:B------:R-:W-:Y:S07]  /*2090*/  @P2 BRA `(.L_x_29) ;  /* 0xfffffff8006c2947 */ /* 0x000fee000383ffff */
.L_x_22:
[----:B------:R-:W2:Y:S02]  /*20a0*/  LDC R0, c[0x0][0x28c] ;  /* 0x0000a300ff007b82 */ /* 0x000ea40000000800 */
[----:B--2---:R-:W-:-:S13]  /*20b0*/  ISETP.GE.AND P1, PT, R0, 0x1, PT ;  /* 0x000000010000780c */ /* 0x004fda0003f26270 */
[----:B------:R-:W-:Y:S05]  /*20c0*/  @!P1 BRA `(.L_x_30) ;  /* 0x0000000000509947 */ /* 0x000fea0003800000 */
[----:B------:R-:W-:Y:S05]  /*20d0*/  @!P0 BRA `(.L_x_31) ;  /* 0x0000000000048947 */ /* 0x000fea0003800000 */
[----:B------:R-:W-:Y:S01]  /*20e0*/  BPT.TRAP 0x1 ;  /* 0x000000040000795c */ /* 0x000fe20000300000 */
.L_x_31:
[----:B------:R-:W-:Y:S01]  /*20f0*/  ISETP.NE.AND P0, PT, R22, RZ, PT ;  /* 0x000000ff1600720c */ /* 0x000fe20003f05270 */
[----:B------:R-:W-:Y:S01]  /*2100*/  BSSY B0, `(.L_x_32) ;  /* 0x000000e000007945 */ /* 0x000fe20003800000 */
[----:B------:R-:W-:-:S11]  /*2110*/  ISETP.GT.U32.AND P1, PT, R19, 0x1, PT ;  /* 0x000000011300780c */ /* 0x000fd60003f24070 */
[----:B------:R-:W-:Y:S05]  /*2120*/  @!P0 BRA `(.L_x_33) ;  /* 0x00000000002c8947 */ /* 0x000fea0003800000 */
[----:B------:R-:W-:-:S04]  /*2130*/  UISETP.LT.AND UP0, UPT, UR40, 0x1, UPT ;  /* 0x000000012800788c */ /* 0x000fc8000bf01270 */
[----:B------:R-:W-:-:S04]  /*2140*/  USEL UR6, UR40, 0x1, UP0 ;  /* 0x0000000128067887 */ /* 0x000fc80008000000 */
[----:B------:R-:W-:-:S04]  /*2150*/  UIADD3 UR6, UR39, UR40, -UR6 ;  /* 0x0000002827067290 */ /* 0x000fc8000fffe806 */
[----:B------:R-:W-:-:S04]  /*2160*/  UIMAD.WIDE.U32 UR4, UR6, -0x55555555, URZ ;  /* 0xaaaaaaab060478a5 */ /* 0x000fc8000f8e003f */
[----:B------:R-:W-:-:S04]  /*2170*/  USHF.R.U32.HI UR4, URZ, 0x1, UR5 ;  /* 0x000000013f047899 */ /* 0x000fc80008011605 */
[----:B------:R-:W-:-:S06]  /*2180*/  UIMAD UR6, UR4, -0x3, UR6 ;  /* 0xfffffffd040678a4 */ /* 0x000fcc000f8e0206 */
[----:B------:R-:W-:-:S04]  /*2190*/  IMAD.U32 R3, RZ, RZ, UR6 ;  /* 0x00000006ff037e24 */ /* 0x000fc8000f8e00ff */
[----:B------:R-:W-:-:S04]  /*21a0*/  IMAD R0, R3, 0x8, R6 ;  /* 0x0000000803007824 */ /* 0x000fc800078e0206 */
[----:B------:R-:W-:-:S05]  /*21b0*/  VIADD R3, R0, 0x18 ;  /* 0x0000001800037836 */ /* 0x000fca0000000000 */
[----:B------:R-:W-:-:S04]  /*21c0*/  PRMT R3, R152, 0x654, R3 ;  /* 0x0000065498037816 */ /* 0x000fc80000000003 */
[----:B------:R2:W-:Y:S03]  /*21d0*/  SYNCS.ARRIVE.TRANS64.RED.A1T0 RZ, [R3+URZ], RZ ;  /* 0x000000ff03ff79a7 */ /* 0x0005e6000810043f */
.L_x_33:
[----:B------:R-:W-:Y:S05]  /*21e0*/  BSYNC B0 ;  /* 0x0000000000007941 */ /* 0x000fea0003800000 */
.L_x_32:
[----:B------:R-:W-:Y:S05]  /*21f0*/  @P1 BRA `(.L_x_30) ;  /* 0x0000000000041947 */ /* 0x000fea0003800000 */
[----:B------:R-:W-:Y:S01]  /*2200*/  BPT.TRAP 0x1 ;  /* 0x000000040000795c */ /* 0x000fe20000300000 */
.L_x_30:
[----:B------:R-:W3:Y:S01]  /*2210*/  LDC R6, c[0x0][0x288] ;  /* 0x0000a200ff067b82 */ /* 0x000ee20000000800 */
[--C-:B------:R-:W-:Y:S01]  /*2220*/  SHF.R.U32.HI R0, RZ, 0x2, R18.reuse ;  /* 0x00000002ff007819 */ /* 0x100fe20000011612 */
[----:B------:R-:W-:Y:S01]  /*2230*/  UIADD3 UR39, UR40, UR39, URZ ;  /* 0x0000002728277290 */ /* 0x000fe2000fffe03f */
[----:B01----:R-:W-:Y:S01]  /*2240*/  SHF.R.U32.HI R5, RZ, 0x7, R18 ;  /* 0x00000007ff057819 */ /* 0x003fe20000011612 */
[----:B------:R-:W-:Y:S01]  /*2250*/  ULDC UR7, c[0x0][0x284] ;  /* 0x0000a10000077ab9 */ /* 0x000fe20000000800 */
[----:B------:R-:W-:Y:S01]  /*2260*/  LOP3.LUT R4, R18, 0x60, RZ, 0xc0, !PT ;  /* 0x0000006012047812 */ /* 0x000fe200078ec0ff */
[----:B------:R-:W-:Y:S01]  /*2270*/  UISETP.GT.U32.AND UP0, UPT, UR39, 0x2, UPT ;  /* 0x000000022700788c */ /* 0x000fe2000bf04070 */
[----:B--2---:R-:W-:Y:S01]  /*2280*/  LOP3.LUT R3, R0, 0x7, RZ, 0xc0, !PT ;  /* 0x0000000700037812 */ /* 0x004fe200078ec0ff */
[----:B------:R-:W-:Y:S01]  /*2290*/  UISETP.GE.U32.AND UP1, UPT, UR40, 0x3, UPT ;  /* 0x000000032800788c */ /* 0x000fe2000bf26070 */
[----:B------:R-:W-:Y:S01]  /*22a0*/  LOP3.LUT R0, R5, 0x1, RZ, 0xc0, !PT ;  /* 0x0000000105007812 */ /* 0x000fe200078ec0ff */
[----:B------:R-:W-:Y:S01]  /*22b0*/  UISETP.LT.U32.AND UP0, UPT, UR40, 0x3, UP0 ;  /* 0x000000032800788c */ /* 0x000fe20008701070 */
[----:B------:R-:W-:Y:S01]  /*22c0*/  SHF.R.U32.HI R10, RZ, 0x1, R4 ;  /* 0x00000001ff0a7819 */ /* 0x000fe20000011604 */
[----:B------:R-:W-:Y:S01]  /*22d0*/  IMAD.SHL.U32 R4, R18, 0x2, RZ ;  /* 0x0000000212047824 */ /* 0x000fe200078e00ff */
[----:B------:R-:W-:Y:S01]  /*22e0*/  SHF.R.S32.HI R21, RZ, 0x1f, R23 ;  /* 0x0000001fff157819 */ /* 0x000fe20000011417 */
[----:B------:R-:W-:Y:S01]  /*22f0*/  IMAD.SHL.U32 R8, R0, 0x40, RZ ;  /* 0x0000004000087824 */ /* 0x000fe200078e00ff */
[--C-:B------:R-:W-:Y:S01]  /*2300*/  IADD3 R5, RZ, -R10, -R3.reuse ;  /* 0x8000000aff057210 */ /* 0x100fe20007ffe803 */
[----:B------:R-:W-:Y:S01]  /*2310*/  ULDC.64 UR8, c[0x0][0x5d0] ;  /* 0x0001740000087ab9 */ /* 0x000fe20000000a00 */
[----:B------:R-:W-:Y:S01]  /*2320*/  LOP3.LUT R4, R4, 0x6, RZ, 0xc0, !PT ;  /* 0x0000000604047812 */ /* 0x000fe200078ec0ff */
[----:B------:R-:W-:Y:S01]  /*2330*/  UIMAD.WIDE.U32 UR4, UR39, -0x55555555, URZ ;  /* 0xaaaaaaab270478a5 */ /* 0x000fe2000f8e003f */
[----:B------:R-:W-:Y:S01]  /*2340*/  LOP3.LUT R3, R8, 0x40, R3, 0xe2, !PT ;  /* 0x0000004008037812 */ /* 0x000fe200078ee203 */
[----:B------:R-:W-:Y:S01]  /*2350*/  IMAD R11, R0, -0x40, R5 ;  /* 0xffffffc0000b7824 */ /* 0x000fe200078e0205 */
[----:B------:R-:W-:Y:S01]  /*2360*/  LOP3.LUT R0, R18, 0x3, RZ, 0xc0, !PT ;  /* 0x0000000312007812 */ /* 0x000fe200078ec0ff */
[----:B------:R-:W-:Y:S01]  /*2370*/  USEL UR6, URZ, 0x1, !UP0 ;  /* 0x000000013f067887 */ /* 0x000fe2000c000000 */
[----:B------:R-:W-:Y:S01]  /*2380*/  PRMT R8, R4, 0x6540, R153 ;  /* 0x0000654004087816 */ /* 0x000fe20000000099 */
[----:B------:R-:W-:Y:S01]  /*2390*/  IMAD.SHL.U32 R153, R153, 0x100, RZ ;  /* 0x0000010099997824 */ /* 0x000fe200078e00ff */
[----:B------:R-:W-:Y:S01]  /*23a0*/  USHF.R.U32.HI UR4, URZ, 0x1, UR5 ;  /* 0x000000013f047899 */ /* 0x000fe20008011605 */
[----:B---3--:R-:W-:Y:S01]  /*23b0*/  IMAD R12, R0, -0x2, R6 ;  /* 0xfffffffe000c7824 */ /* 0x008fe200078e0206 */
[----:B------:R-:W-:Y:S01]  /*23c0*/  SHF.R.S32.HI R9, RZ, 0x1f, R8 ;  /* 0x0000001fff097819 */ /* 0x000fe20000011408 */
[C---:B------:R-:W-:Y:S01]  /*23d0*/  IMAD.SHL.U32 R0, R154.reuse, 0x80, RZ ;  /* 0x000000809a007824 */ /* 0x040fe200078e00ff */
[----:B------:R-:W-:Y:S01]  /*23e0*/  ISETP.GE.AND P0, PT, R153, R6, PT ;  /* 0x000000069900720c */ /* 0x000fe20003f06270 */
[----:B------:R-:W-:Y:S01]  /*23f0*/  IMAD R4, R21, UR8, RZ ;  /* 0x0000000815047c24 */ /* 0x000fe2000f8e02ff */
[----:B------:R-:W-:Y:S01]  /*2400*/  ULOP3.LUT UR38, UR38, UR6, URZ, 0x3c, !UPT ;  /* 0x0000000626267292 */ /* 0x000fe2000f8e3c3f */
[----:B------:R-:W-:Y:S01]  /*2410*/  IMAD.WIDE R6, R154, 0x80, RZ ;  /* 0x000000809a067825 */ /* 0x000fe200078e02ff */
[C---:B------:R-:W-:Y:S01]  /*2420*/  ISETP.GE.OR P0, PT, R0.reuse, UR7, P0 ;  /* 0x0000000700007c0c */ /* 0x040fe20008706670 */
[----:B------:R-:W-:Y:S01]  /*2430*/  UIMAD UR39, UR4, -0x3, UR39 ;  /* 0xfffffffd042778a4 */ /* 0x000fe2000f8e0227 */
[----:B------:R-:W-:Y:S01]  /*2440*/  IADD3 R0, -R0, UR7, R11 ;  /* 0x0000000700007c10 */ /* 0x000fe2000fffe10b */
[C---:B------:R-:W-:Y:S01]  /*2450*/  IMAD R13, R23.reuse, UR9, R4 ;  /* 0x00000009170d7c24 */ /* 0x040fe2000f8e0204 */
[----:B------:R-:W-:Y:S01]  /*2460*/  @UP1 ULOP3.LUT UR38, UR38, 0x1, UR4, 0x78, !UPT ;  /* 0x0000000126261892 */ /* 0x000fe2000f8e7804 */
[----:B------:R-:W-:Y:S01]  /*2470*/  IMAD.WIDE.U32 R4, R23, UR8, R8 ;  /* 0x0000000817047c25 */ /* 0x000fe2000f8e0008 */
[----:B------:R-:W-:-:S03]  /*2480*/  LOP3.LUT R169, R6, R3, R10, 0xfe, !PT ;  /* 0x0000000306a97212 */ /* 0x000fc600078efe0a */
[----:B------:R-:W-:Y:S02]  /*2490*/  IMAD.IADD R5, R5, 0x1, R13 ;  /* 0x0000000105057824 */ /* 0x000fe400078e020d */
[----:B------:R-:W-:Y:S02]  /*24a0*/  IMAD.IADD R3, R12, 0x1, -R153 ;  /* 0x000000010c037824 */ /* 0x000fe400078e0a99 */
[----:B------:R-:W-:Y:S01]  /*24b0*/  IMAD.MOV.U32 R154, RZ, RZ, -0x1 ;  /* 0xffffffffff9a7424 */ /* 0x000fe200078e00ff */
[----:B------:R-:W-:Y:S06]  /*24c0*/  @P0 BRA `(.L_x_34) ;  /* 0x0000007800dc0947 */ /* 0x000fec0003800000 */
[----:B------:R-:W0:Y:S01]  /*24d0*/  LDC.64 R10, c[0x0][0x5c8] ;  /* 0x00017200ff0a7b82 */ /* 0x000e220000000a00 */
[----:B-----5:R-:W-:Y:S01]  /*24e0*/  FSETP.NEU.AND P0, PT, R156, RZ, PT ;  /* 0x000000ff9c00720b */ /* 0x020fe20003f0d000 */
[----:B------:R-:W-:Y:S01]  /*24f0*/  BSSY B0, `(.L_x_34) ;  /* 0x00007b4000007945 */ /* 0x000fe20003800000 */
[----:B------:R-:W-:-:S04]  /*2500*/  ISETP.GT.AND P2, PT, R3, RZ, PT ;  /* 0x000000ff0300720c */ /* 0x000fc80003f44270 */
[----:B------:R-:W-:Y:S01]  /*2510*/  ISETP.GT.AND P1, PT, R0, RZ, P2 ;  /* 0x000000ff0000720c */ /* 0x000fe20001724270 */
[-C--:B0-----:R-:W-:Y:S02]  /*2520*/  IMAD R12, R7, R10.reuse, RZ ;  /* 0x0000000a070c7224 */ /* 0x081fe400078e02ff */
[----:B------:R-:W-:-:S04]  /*2530*/  IMAD.WIDE.U32 R160, R169, R10, R4 ;  /* 0x0000000aa9a07225 */ /* 0x000fc800078e0004 */
[----:B------:R-:W-:-:S04]  /*2540*/  IMAD R5, R169, R11, R12 ;  /* 0x0000000ba9057224 */ /* 0x000fc800078e020c */
[----:B------:R-:W-:Y:S01]  /*2550*/  IMAD.IADD R153, R161, 0x1, R5 ;  /* 0x00000001a1997824 */ /* 0x000fe200078e0205 */
[----:B------:R-:W-:Y:S06]  /*2560*/  @!P0 BRA `(.L_x_35) ;  /* 0x0000005400988947 */ /* 0x000fec0003800000 */
[----:B------:R-:W0:Y:S01]  /*2570*/  LDC.64 R14, c[0x0][0x5b8] ;  /* 0x00016e00ff0e7b82 */ /* 0x000e220000000a00 */
[----:B------:R-:W-:-:S07]  /*2580*/  ULDC.64 UR4, c[0x0][0x5c0] ;  /* 0x0001700000047ab9 */ /* 0x000fce0000000a00 */
[----:B------:R-:W1:Y:S08]  /*2590*/  LDC.64 R166, c[0x0][0x5b0] ;  /* 0x00016c00ffa67b82 */ /* 0x000e700000000a00 */
[----:B------:R-:W2:Y:S01]  /*25a0*/  LDC.64 R12, c[0x0][0x5a8] ;  /* 0x00016a00ff0c7b82 */ /* 0x000ea20000000a00 */
[-C--:B0-----:R-:W-:Y:S02]  /*25b0*/  IMAD R4, R21, R14.reuse, RZ ;  /* 0x0000000e15047224 */ /* 0x081fe400078e02ff */
[----:B------:R-:W-:-:S04]  /*25c0*/  IMAD.WIDE.U32 R162, R23, R14, R8 ;  /* 0x0000000e17a27225 */ /* 0x000fc800078e0008 */
[----:B------:R-:W-:Y:S02]  /*25d0*/  IMAD R161, R23, R15, R4 ;  /* 0x0000000f17a17224 */ /* 0x000fe400078e0204 */
[-C--:B-1----:R-:W-:Y:S02]  /*25e0*/  IMAD R6, R7, R166.reuse, RZ ;  /* 0x000000a607067224 */ /* 0x082fe400078e02ff */
[----:B------:R-:W-:Y:S02]  /*25f0*/  IMAD.IADD R21, R163, 0x1, R161 ;  /* 0x00000001a3157824 */ /* 0x000fe400078e02a1 */
[----:B------:R-:W-:Y:S02]  /*2600*/  IMAD.MOV.U32 R20, RZ, RZ, R162 ;  /* 0x000000ffff147224 */ /* 0x000fe400078e00a2 */
[C---:B------:R-:W-:Y:S02]  /*2610*/  IMAD R165, R169.reuse, R167, R6 ;  /* 0x000000a7a9a57224 */ /* 0x040fe400078e0206 */
[----:B------:R-:W-:-:S04]  /*2620*/  IMAD.WIDE.U32 R4, R169, R166, R20 ;  /* 0x000000a6a9047225 */ /* 0x000fc800078e0014 */
[----:B------:R-:W-:Y:S01]  /*2630*/  IMAD.IADD R5, R5, 0x1, R165 ;  /* 0x0000000105057824 */ /* 0x000fe200078e02a5 */
[----:B--2---:R-:W-:-:S04]  /*2640*/  LEA R6, P0, R4, R12, 0x1 ;  /* 0x0000000c04067211 */ /* 0x004fc800078008ff */
[----:B------:R-:W-:-:S05]  /*2650*/  LEA.HI.X R7, R4, R13, R5, 0x1, P0 ;  /* 0x0000000d04077211 */ /* 0x000fca00000f0c05 */
[----:B------:R0:W2:Y:S01]  /*2660*/  @P1 LDG.E.LTC128B.U16 R15, desc[UR36][R6.64] ;  /* 0x00000024060f1981 */ /* 0x0000a2000c1e1520 */
[----:B------:R-:W-:Y:S01]  /*2670*/  LEA R4, P0, R160, UR4, 0x1 ;  /* 0x00000004a0047c11 */ /* 0x000fe2000f8008ff */
[----:B------:R-:W-:Y:S01]  /*2680*/  IMAD.WIDE.U32 R158, R169, R166, R8 ;  /* 0x000000a6a99e7225 */ /* 0x000fe200078e0008 */
[----:B------:R-:W-:Y:S03]  /*2690*/  BSSY B1, `(.L_x_36) ;  /* 0x0000012000017945 */ /* 0x000fe60003800000 */
[----:B------:R-:W-:Y:S02]  /*26a0*/  IMAD.IADD R159, R165, 0x1, R159 ;  /* 0x00000001a59f7824 */ /* 0x000fe400078e029f */
[----:B------:R-:W-:-:S04]  /*26b0*/  IMAD.WIDE.U32 R158, R23, R14, R158 ;  /* 0x0000000e179e7225 */ /* 0x000fc800078e009e */
[----:B0-----:R-:W-:Y:S01]  /*26c0*/  IMAD.IADD R7, R161, 0x1, R159 ;  /* 0x00000001a1077824 */ /* 0x001fe200078e029f */
[----:B------:R-:W-:Y:S02]  /*26d0*/  LEA R6, P4, R158, R12, 0x1 ;  /* 0x0000000c9e067211 */ /* 0x000fe400078808ff */
[----:B------:R-:W-:Y:S02]  /*26e0*/  SHF.L.U64.HI R159, R166, 0x3, R167 ;  /* 0x00000003a69f7819 */ /* 0x000fe400000102a7 */
[----:B------:R-:W-:Y:S01]  /*26f0*/  LEA.HI.X R7, R158, R13, R7, 0x1, P4 ;  /* 0x0000000d9e077211 */ /* 0x000fe200020f0c07 */
[----:B------:R-:W-:Y:S02]  /*2700*/  IMAD.SHL.U32 R158, R166, 0x8, RZ ;  /* 0x00000008a69e7824 */ /* 0x000fe400078e00ff */
[----:B--2---:R-:W-:-:S05]  /*2710*/  HADD2.F32 R5, -RZ, R15.H0_H0 ;  /* 0x2000000fff057230 */ /* 0x004fca0000004100 */
[----:B------:R-:W-:-:S04]  /*2720*/  FMUL R5, R5, R156 ;  /* 0x0000009c05057220 */ /* 0x000fc80000400000 */
[----:B------:R-:W-:Y:S01]  /*2730*/  FFMA R24, R24, R155, R5 ;  /* 0x0000009b18187223 */ /* 0x000fe20000000005 */
[----:B------:R-:W-:Y:S02]  /*2740*/  LEA.HI.X R5, R160, UR5, R153, 0x1, P0 ;  /* 0x00000005a0057c11 */ /* 0x000fe400080f0c99 */
[----:B------:R-:W-:Y:S02]  /*2750*/  ISETP.GT.AND P0, PT, R3, 0x1, PT ;  /* 0x000000010300780c */ /* 0x000fe40003f04270 */
[----:B------:R-:W-:Y:S02]  /*2760*/  F2FP.F16.F32.PACK_AB R24, RZ, R24 ;  /* 0x00000018ff18723e */ /* 0x000fe400000000ff */
[----:B------:R-:W-:-:S03]  /*2770*/  ISETP.GT.AND P3, PT, R0, RZ, P0 ;  /* 0x000000ff0000720c */ /* 0x000fc60000764270 */
[----:B------:R0:W-:Y:S10]  /*2780*/  @P1 STG.E.U16 desc[UR36][R4.64], R24 ;  /* 0x0000001804001986 */ /* 0x0001f4000c101524 */
[----:B------:R-:W-:Y:S05]  /*2790*/  @!P3 BRA `(.L_x_37) ;  /* 0x000000000004b947 */ /* 0x000fea0003800000 */
[----:B------:R1:W5:Y:S02]  /*27a0*/  LDG.E.LTC128B.U16 R15, desc[UR36][R6.64+0x2] ;  /* 0x00000224060f7981 */ /* 0x000364000c1e1520 */
.L_x_37:
[----:B------:R-:W-:Y:S05]  /*27b0*/  BSYNC B1 ;  /* 0x0000000000017941 */ /* 0x000fea0003800000 */
.L_x_36:
[----:B-----5:R-:W-:Y:S01]  /*27c0*/  HADD2.F32 R153, -RZ, R15.H0_H0 ;  /* 0x2000000fff997230 */ /* 0x020fe20000004100 */
[----:B------:R-:W-:Y:S01]  /*27d0*/  ISETP.GT.AND P2, PT, R0, 0x8, P2 ;  /* 0x000000080000780c */ /* 0x000fe20001744270 */
[----:B------:R-:W-:Y:S01]  /*27e0*/  IMAD.WIDE.U32 R158, R169, R166, R158 ;  /* 0x000000a6a99e7225 */ /* 0x000fe200078e009e */
[----:B0-----:R-:W-:-:S03]  /*27f0*/  PRMT R24, R15, 0x7610, R24 ;  /* 0x000076100f187816 */ /* 0x001fc60000000018 */
[----:B------:R-:W-:Y:S01]  /*2800*/  FMUL R20, R153, R156 ;  /* 0x0000009c99147220 */ /* 0x000fe20000400000 */
[----:B------:R-:W-:Y:S01]  /*2810*/  IMAD.IADD R165, R165, 0x1, R159 ;  /* 0x00000001a5a57824 */ /* 0x000fe200078e029f */
[----:B------:R-:W-:Y:S02]  /*2820*/  IADD3 R162, P1, R162, R158, RZ ;  /* 0x0000009ea2a27210 */ /* 0x000fe40007f3e0ff */
[----:B------:R-:W-:-:S03]  /*2830*/  FFMA R25, R25, R155, R20 ;  /* 0x0000009b19197223 */ /* 0x000fc60000000014 */
[----:B------:R-:W-:Y:S01]  /*2840*/  IMAD.X R21, R165, 0x1, R21, P1 ;  /* 0x00000001a5157824 */ /* 0x000fe200008e0615 */
[C---:B------:R-:W-:Y:S02]  /*2850*/  LEA R20, P1, R162.reuse, R12, 0x1 ;  /* 0x0000000ca2147211 */ /* 0x040fe400078208ff */
[----:B------:R-:W-:Y:S02]  /*2860*/  F2FP.F16.F32.PACK_AB R25, RZ, R25 ;  /* 0x00000019ff19723e */ /* 0x000fe400000000ff */
[----:B------:R-:W-:Y:S02]  /*2870*/  LEA.HI.X R21, R162, R13, R21, 0x1, P1 ;  /* 0x0000000da2157211 */ /* 0x000fe400008f0c15 */
[----:B------:R-:W-:-:S05]  /*2880*/  PRMT R153, R25, 0x7610, R153 ;  /* 0x0000761019997816 */ /* 0x000fca0000000099 */
[----:B------:R0:W-:Y:S04]  /*2890*/  @P3 STG.E.U16 desc[UR36][R4.64+0x2], R153 ;  /* 0x0000029904003986 */ /* 0x0001e8000c101524 */
[----:B------:R-:W2:Y:S01]  /*28a0*/  @P2 LDG.E.LTC128B.U16 R24, desc[UR36][R20.64] ;  /* 0x0000002414182981 */ /* 0x000ea2000c1e1520 */
[----:B------:R-:W-:Y:S01]  /*28b0*/  IADD3 R8, P1, R8, R158, RZ ;  /* 0x0000009e08087210 */ /* 0x000fe20007f3e0ff */
[----:B------:R-:W-:Y:S01]  /*28c0*/  BSSY B1, `(.L_x_38) ;  /* 0x0000011000017945 */ /* 0x000fe20003800000 */
[----:B------:R-:W-:Y:S02]  /*28d0*/  SHF.L.U64.HI R11, R10, 0x4, R11 ;  /* 0x000000040a0b7819 */ /* 0x000fe4000001020b */
[----:B------:R-:W-:Y:S01]  /*28e0*/  ISETP.GT.AND P0, PT, R0, 0x8, P0 ;  /* 0x000000080000780c */ /* 0x000fe20000704270 */
[----:B------:R-:W-:Y:S01]  /*28f0*/  IMAD.X R9, R9, 0x1, R165, P1 ;  /* 0x0000000109097824 */ /* 0x000fe200008e06a5 */
[----:B------:R-:W-:-:S05]  /*2900*/  LEA R10, P1, R10, R4, 0x4 ;  /* 0x000000040a0a7211 */ /* 0x000fca00078220ff */
[----:B------:R-:W-:Y:S02]  /*2910*/  IMAD.X R11, R11, 0x1, R5, P1 ;  /* 0x000000010b0b7824 */ /* 0x000fe400008e0605 */
[----:B--2---:R-:W-:-:S05]  /*2920*/  HADD2.F32 R15, -RZ, R24.H0_H0 ;  /* 0x20000018ff0f7230 */ /* 0x004fca0000004100 */
[----:B------:R-:W-:Y:S01]  /*2930*/  FMUL R25, R15, R156 ;  /* 0x0000009c0f197220 */ /* 0x000fe20000400000 */
[----:B------:R-:W-:-:S04]  /*2940*/  IMAD.WIDE.U32 R14, R23, R14, R8 ;  /* 0x0000000e170e7225 */ /* 0x000fc800078e0008 */
[----:B------:R-:W-:Y:S01]  /*2950*/  FFMA R25, R26, R155, R25 ;  /* 0x0000009b1a197223 */ /* 0x000fe20000000019 */
[----:B------:R-:W-:Y:S01]  /*2960*/  IMAD.IADD R9, R161, 0x1, R15 ;  /* 0x00000001a1097824 */ /* 0x000fe200078e020f */
[----:B------:R-:W-:-:S03]  /*2970*/  LEA R8, P3, R14, R12, 0x1 ;  /* 0x0000000c0e087211 */ /* 0x000fc600078608ff */
[----:B------:R-:W-:Y:S02]  /*2980*/  F2FP.F16.F32.PACK_AB R25, RZ, R25 ;  /* 0x00000019ff19723e */ /* 0x000fe400000000ff */
[----:B------:R-:W-:-:S03]  /*2990*/  LEA.HI.X R9, R14, R13, R9, 0x1, P3 ;  /* 0x0000000d0e097211 */ /* 0x000fc600018f0c09 */
[----:B------:R0:W-:Y:S01]  /*29a0*/  @P2 STG.E.U16 desc[UR36][R10.64], R25 ;  /* 0x000000190a002986 */ /* 0x0001e2000c101524 */
[----:B------:R-:W-:Y:S05]  /*29b0*/  @!P0 BRA `(.L_x_39) ;  /* 0x0000000000048947 */ /* 0x000fea0003800000 */
[----:B------:R2:W5:Y:S02]  /*29c0*/  LDG.E.LTC128B.U16 R24, desc[UR36][R8.64+0x2] ;  /* 0x0000022408187981 */ /* 0x000564000c1e1520 */
.L_x_39:
[----:B------:R-:W-:Y:S05]  /*29d0*/  BSYNC B1 ;  /* 0x0000000000017941 */ /* 0x000fea0003800000 */
.L_x_38:
[----:B-----5:R-:W-:Y:S01]  /*29e0*/  HADD2.F32 R13, -RZ, R24.H0_H0 ;  /* 0x20000018ff0d7230 */ /* 0x020fe20000004100 */
[----:B------:R-:W-:Y:S01]  /*29f0*/  ISETP.GT.AND P1, PT, R3, 0x8, PT ;  /* 0x000000080300780c */ /* 0x000fe20003f24270 */
[----:B------:R-:W-:Y:S03]  /*2a00*/  BSSY B1, `(.L_x_40) ;  /* 0x0000008000017945 */ /* 0x000fe60003800000 */
[----:B------:R-:W-:Y:S01]  /*2a10*/  FMUL R12, R13, R156 ;  /* 0x0000009c0d0c7220 */ /* 0x000fe20000400000 */
[----:B------:R-:W-:-:S03]  /*2a20*/  ISETP.GT.AND P2, PT, R0, RZ, P1 ;  /* 0x000000ff0000720c */ /* 0x000fc60000f44270 */
[----:B------:R-:W-:-:S05]  /*2a30*/  FFMA R12, R27, R155, R12 ;  /* 0x0000009b1b0c7223 */ /* 0x000fca000000000c */
[----:B------:R-:W-:-:S05]  /*2a40*/  F2FP.F16.F32.PACK_AB R12, RZ, R12 ;  /* 0x0000000cff0c723e */ /* 0x000fca00000000ff */
[----:B------:R3:W-:Y:S01]  /*2a50*/  @P0 STG.E.U16 desc[UR36][R10.64+0x2], R12 ;  /* 0x0000020c0a000986 */ /* 0x0007e2000c101524 */
[----:B------:R-:W-:Y:S05]  /*2a60*/  @!P2 BRA `(.L_x_41) ;  /* 0x000000000004a947 */ /* 0x000fea0003800000 */
[----:B------:R4:W5:Y:S02]  /*2a70*/  LDG.E.LTC128B.U16 R24, desc[UR36][R6.64+0x10] ;  /* 0x0000102406187981 */ /* 0x000964000c1e1520 */
.L_x_41:
[----:B------:R-:W-:Y:S05]  /*2a80*/  BSYNC B1 ;  /* 0x0000000000017941 */ /* 0x000fea0003800000 */
.L_x_40:
        /* <DEDUP_REMOVED lines=10> */
.L_x_43:
[----:B------:R-:W-:Y:S05]  /*2b30*/  BSYNC B1 ;  /* 0x0000000000017941 */ /* 0x000fea0003800000 */
.L_x_42:
[----:B0----5:R-:W-:Y:S01]  /*2b40*/  HADD2.F32 R13, -RZ, R24.H0_H0 ;  /* 0x20000018ff0d7230 */ /* 0x021fe20000004100 */
[----:B------:R-:W-:Y:S01]  /*2b50*/  ISETP.GT.AND P1, PT, R0, 0x8, P1 ;  /* 0x000000080000780c */ /* 0x000fe20000f24270 */
[----:B------:R-:W-:Y:S03]  /*2b60*/  BSSY B1, `(.L_x_44) ;  /* 0x0000007000017945 */ /* 0x000fe60003800000 */
[----:B---3--:R-:W-:-:S04]  /*2b70*/  FMUL R12, R13, R156 ;  /* 0x0000009c0d0c7220 */ /* 0x008fc80000400000 */
[----:B------:R-:W-:-:S05]  /*2b80*/  FFMA R12, R29, R155, R12 ;  /* 0x0000009b1d0c7223 */ /* 0x000fca000000000c */
[----:B------:R-:W-:-:S05]  /*2b90*/  F2FP.F16.F32.PACK_AB R12, RZ, R12 ;  /* 0x0000000cff0c723e */ /* 0x000fca00000000ff */
[----:B------:R0:W-:Y:S01]  /*2ba0*/  @P3 STG.E.U16 desc[UR36][R4.64+0x12], R12 ;  /* 0x0000120c04003986 */ /* 0x0001e2000c101524 */
[----:B------:R-:W-:Y:S05]  /*2bb0*/  @!P1 BRA `(.L_x_45) ;  /* 0x0000000000049947 */ /* 0x000fea0003800000 */
[----:B------:R3:W5:Y:S02]  /*2bc0*/  LDG.E.LTC128B.U16 R24, desc[UR36][R8.64+0x10] ;  /* 0x0000102408187981 */ /* 0x000764000c1e1520 */
.L_x_45:
[----:B------:R-:W-:Y:S05]  /*2bd0*/  BSYNC B1 ;  /* 0x0000000000017941 */ /* 0x000fea0003800000 */
.L_x_44:
[----:B-----5:R-:W-:Y:S01]  /*2be0*/  HADD2.F32 R13, -RZ, R24.H0_H0 ;  /* 0x20000018ff0d7230 */ /* 0x020fe20000004100 */
[----:B------:R-:W-:Y:S01]  /*2bf0*/  ISETP.GT.AND P0, PT, R0, 0x8, P0 ;  /* 0x000000080000780c */ /* 0x000fe20000704270 */
[----:B------:R-:W-:Y:S03]  /*2c00*/  BSSY B1, `(.L_x_46) ;  /* 0x0000007000017945 */ /* 0x000fe60003800000 */
[----:B------:R-:W-:-:S04]  /*2c10*/  FMUL R13, R13, R156 ;  /* 0x0000009c0d0d7220 */ /* 0x000fc80000400000 */
[----:B------:R-:W-:-:S05]  /*2c20*/  FFMA R13, R30, R155, R13 ;  /* 0x0000009b1e0d7223 */ /* 0x000fca000000000d */
[----:B------:R-:W-:-:S05]  /*2c30*/  F2FP.F16.F32.PACK_AB R13, RZ, R13 ;  /* 0x0000000dff0d723e */ /* 0x000fca00000000ff */
[----:B------:R0:W-:Y:S01]  /*2c40*/  @P1 STG.E.U16 desc[UR36][R10.64+0x10], R13 ;  /* 0x0000100d0a001986 */ /* 0x0001e2000c101524 */
[----:B------:R-:W-:Y:S05]  /*2c50*/  @!P0 BRA `(.L_x_47) ;  /* 0x0000000000048947 */ /* 0x000fea0003800000 */
[----:B------:R0:W5:Y:S02]  /*2c60*/  LDG.E.LTC128B.U16 R24, desc[UR36][R8.64+0x12] ;  /* 0x0000122408187981 */ /* 0x000164000c1e1520 */
.L_x_47:
[----:B------:R-:W-:Y:S05]  /*2c70*/  BSYNC B1 ;  /* 0x0000000000017941 */ /* 0x000fea0003800000 */
.L_x_46:
[----:B0----5:R-:W-:Y:S01]  /*2c80*/  HADD2.F32 R13, -RZ, R24.H0_H0 ;  /* 0x20000018ff0d7230 */ /* 0x021fe20000004100 */
        /* <DEDUP_REMOVED lines=9> */
.L_x_49:
[----:B------:R-:W-:Y:S05]  /*2d20*/  BSYNC B1 ;  /* 0x0000000000017941 */ /* 0x000fea0003800000 */
.L_x_48:
        /* <DEDUP_REMOVED lines=10> */
.L_x_51:
[----:B------:R-:W-:Y:S05]  /*2dd0*/  BSYNC B1 ;  /* 0x0000000000017941 */ /* 0x000fea0003800000 */
.L_x_50:
[----:B0----5:R-:W-:Y:S01]  /*2de0*/  HADD2.F32 R13, -RZ, R24.H0_H0 ;  /* 0x20000018ff0d7230 */ /* 0x021fe20000004100 */
        /* <DEDUP_REMOVED lines=8> */
.L_x_53:
[----:B------:R-:W-:Y:S05]  /*2e70*/  BSYNC B1 ;  /* 0x0000000000017941 */ /* 0x000fea0003800000 */
.L_x_52:
        /* <DEDUP_REMOVED lines=9> */
.L_x_55:
[----:B------:R-:W-:Y:S05]  /*2f10*/  BSYNC B1 ;  /* 0x0000000000017941 */ /* 0x000fea0003800000 */
.L_x_54:
        /* <DEDUP_REMOVED lines=10> */
.L_x_57:
[----:B------:R-:W-:Y:S05]  /*2fc0*/  BSYNC B1 ;  /* 0x0000000000017941 */ /* 0x000fea0003800000 */
.L_x_56:
        /* <DEDUP_REMOVED lines=10> */
.L_x_59:
[----:B------:R-:W-:Y:S05]  /*3070*/  BSYNC B1 ;  /* 0x0000000000017941 */ /* 0x000fea0003800000 */
.L_x_58:
        /* <DEDUP_REMOVED lines=9> */
.L_x_61:
[----:B------:R-:W-:Y:S05]  /*3110*/  BSYNC B1 ;  /* 0x0000000000017941 */ /* 0x000fea0003800000 */
.L_x_60:
        /* <DEDUP_REMOVED lines=9> */
.L_x_63:
[----:B------:R-:W-:Y:S05]  /*31b0*/  BSYNC B1 ;  /* 0x0000000000017941 */ /* 0x000fea0003800000 */
.L_x_62:
        /* <DEDUP_REMOVED lines=10> */
.L_x_65:
[----:B------:R-:W-:Y:S05]  /*3260*/  BSYNC B1 ;  /* 0x0000000000017941 */ /* 0x000fea0003800000 */
.L_x_64:
        /* <DEDUP_REMOVED lines=10> */
.L_x_67:
[----:B------:R-:W-:Y:S05]  /*3310*/  BSYNC B1 ;  /* 0x0000000000017941 */ /* 0x000fea0003800000 */
.L_x_66:
        /* <DEDUP_REMOVED lines=9> */
.L_x_69:
[----:B------:R-:W-:Y:S05]  /*33b0*/  BSYNC B1 ;  /* 0x0000000000017941 */ /* 0x000fea0003800000 */
.L_x_68:
        /* <DEDUP_REMOVED lines=9> */
.L_x_71:
[----:B------:R-:W-:Y:S05]  /*3450*/  BSYNC B1 ;  /* 0x0000000000017941 */ /* 0x000fea0003800000 */
.L_x_70:
        /* <DEDUP_REMOVED lines=10> */
.L_x_73:
[----:B------:R-:W-:Y:S05]  /*3500*/  BSYNC B1 ;  /* 0x0000000000017941 */ /* 0x000fea0003800000 */
.L_x_72:
        /* <DEDUP_REMOVED lines=10> */
.L_x_75:
[----:B------:R-:W-:Y:S05]  /*35b0*/  BSYNC B1 ;  /* 0x0000000000017941 */ /* 0x000fea0003800000 */
.L_x_74:
        /* <DEDUP_REMOVED lines=9> */
.L_x_77:
[----:B------:R-:W-:Y:S05]  /*3650*/  BSYNC B1 ;  /* 0x0000000000017941 */ /* 0x000fea0003800000 */
.L_x_76:
        /* <DEDUP_REMOVED lines=9> */
.L_x_79:
[----:B------:R-:W-:Y:S05]  /*36f0*/  BSYNC B1 ;  /* 0x0000000000017941 */ /* 0x000fea0003800000 */
.L_x_78:
        /* <DEDUP_REMOVED lines=10> */
.L_x_81:
[----:B------:R-:W-:Y:S05]  /*37a0*/  BSYNC B1 ;  /* 0x0000000000017941 */ /* 0x000fea0003800000 */
.L_x_80:
        /* <DEDUP_REMOVED lines=10> */
.L_x_83:
[----:B------:R-:W-:Y:S05]  /*3850*/  BSYNC B1 ;  /* 0x0000000000017941 */ /* 0x000fea0003800000 */
.L_x_82:
        /* <DEDUP_REMOVED lines=9> */
.L_x_85:
[----:B------:R-:W-:Y:S05]  /*38f0*/  BSYNC B1 ;  /* 0x0000000000017941 */ /* 0x000fea0003800000 */
.L_x_84:
        /* <DEDUP_REMOVED lines=9> */
.L_x_87:
[----:B------:R-:W-:Y:S05]  /*3990*/  BSYNC B1 ;  /* 0x0000000000017941 */ /* 0x000fea0003800000 */
.L_x_86:
        /* <DEDUP_REMOVED lines=10> */
.L_x_89:
[----:B------:R-:W-:Y:S05]  /*3a40*/  BSYNC B1 ;  /* 0x0000000000017941 */ /* 0x000fea0003800000 */
.L_x_88:
        /* <DEDUP_REMOVED lines=10> */
.L_x_91:
[----:B------:R-:W-:Y:S05]  /*3af0*/  BSYNC B1 ;  /* 0x0000000000017941 */ /* 0x000fea0003800000 */
.L_x_90:
        /* <DEDUP_REMOVED lines=9> */
.L_x_93:
[----:B------:R-:W-:Y:S05]  /*3b90*/  BSYNC B1 ;  /* 0x0000000000017941 */ /* 0x000fea0003800000 */
.L_x_92:
        /* <DEDUP_REMOVED lines=9> */
.L_x_95:
[----:B------:R-:W-:Y:S05]  /*3c30*/  BSYNC B1 ;  /* 0x0000000000017941 */ /* 0x000fea0003800000 */
.L_x_94:
        /* <DEDUP_REMOVED lines=10> */
.L_x_97:
[----:B------:R-:W-:Y:S05]  /*3ce0*/  BSYNC B1 ;  /* 0x0000000000017941 */ /* 0x000fea0003800000 */
.L_x_96:
        /* <DEDUP_REMOVED lines=10> */
.L_x_99:
[----:B------:R-:W-:Y:S05]  /*3d90*/  BSYNC B1 ;  /* 0x0000000000017941 */ /* 0x000fea0003800000 */
.L_x_98:
        /* <DEDUP_REMOVED lines=9> */
.L_x_101:
[----:B------:R-:W-:Y:S05]  /*3e30*/  BSYNC B1 ;  /* 0x0000000000017941 */ /* 0x000fea0003800000 */
.L_x_100:
        /* <DEDUP_REMOVED lines=9> */
.L_x_103:
[----:B------:R-:W-:Y:S05]  /*3ed0*/  BSYNC B1 ;  /* 0x0000000000017941 */ /* 0x000fea0003800000 */
.L_x_102:
        /* <DEDUP_REMOVED lines=10> */
.L_x_105:
[----:B------:R-:W-:Y:S05]  /*3f80*/  BSYNC B1 ;  /* 0x0000000000017941 */ /* 0x000fea0003800000 */
.L_x_104:
        /* <DEDUP_REMOVED lines=10> */
.L_x_107:
[----:B------:R-:W-:Y:S05]  /*4030*/  BSYNC B1 ;  /* 0x0000000000017941 */ /* 0x000fea0003800000 */
.L_x_106:
        /* <DEDUP_REMOVED lines=9> */
.L_x_109:
[----:B------:R-:W-:Y:S05]  /*40d0*/  BSYNC B1 ;  /* 0x0000000000017941 */ /* 0x000fea0003800000 */
.L_x_108:
        /* <DEDUP_REMOVED lines=9> */
.L_x_111:
[----:B------:R-:W-:Y:S05]  /*4170*/  BSYNC B1 ;  /* 0x0000000000017941 */ /* 0x000fea0003800000 */
.L_x_110:
        /* <DEDUP_REMOVED lines=10> */
.L_x_113:
[----:B------:R-:W-:Y:S05]  /*4220*/  BSYNC B1 ;  /* 0x0000000000017941 */ /* 0x000fea0003800000 */
.L_x_112:
        /* <DEDUP_REMOVED lines=10> */
.L_x_115:
[----:B------:R-:W-:Y:S05]  /*42d0*/  BSYNC B1 ;  /* 0x0000000000017941 */ /* 0x000fea0003800000 */
.L_x_114:
        /* <DEDUP_REMOVED lines=9> */
.L_x_117:
[----:B------:R-:W-:Y:S05]  /*4370*/  BSYNC B1 ;  /* 0x0000000000017941 */ /* 0x000fea0003800000 */
.L_x_116:
        /* <DEDUP_REMOVED lines=9> */
.L_x_119:
[----:B------:R-:W-:Y:S05]  /*4410*/  BSYNC B1 ;  /* 0x0000000000017941 */ /* 0x000fea0003800000 */
.L_x_118:
        /* <DEDUP_REMOVED lines=10> */
.L_x_121:
[----:B------:R-:W-:Y:S05]  /*44c0*/  BSYNC B1 ;  /* 0x0000000000017941 */ /* 0x000fea0003800000 */
.L_x_120:
        /* <DEDUP_REMOVED lines=10> */
.L_x_123:
[----:B------:R-:W-:Y:S05]  /*4570*/  BSYNC B1 ;  /* 0x0000000000017941 */ /* 0x000fea0003800000 */
.L_x_122:
        /* <DEDUP_REMOVED lines=9> */
.L_x_125:
[----:B------:R-:W-:Y:S05]  /*4610*/  BSYNC B1 ;  /* 0x0000000000017941 */ /* 0x000fea0003800000 */
.L_x_124:
        /* <DEDUP_REMOVED lines=9> */
.L_x_127:
[----:B------:R-:W-:Y:S05]  /*46b0*/  BSYNC B1 ;  /* 0x0000000000017941 */ /* 0x000fea0003800000 */
.L_x_126:
        /* <DEDUP_REMOVED lines=10> */
.L_x_129:
[----:B------:R-:W-:Y:S05]  /*4760*/  BSYNC B1 ;  /* 0x0000000000017941 */ /* 0x000fea0003800000 */
.L_x_128:
        /* <DEDUP_REMOVED lines=10> */
.L_x_131:
[----:B------:R-:W-:Y:S05]  /*4810*/  BSYNC B1 ;  /* 0x0000000000017941 */ /* 0x000fea0003800000 */
.L_x_130:
        /* <DEDUP_REMOVED lines=9> */
.L_x_133:
[----:B------:R-:W-:Y:S05]  /*48b0*/  BSYNC B1 ;  /* 0x0000000000017941 */ /* 0x000fea0003800000 */
.L_x_132:
        /* <DEDUP_REMOVED lines=9> */
.L_x_135:
[----:B------:R-:W-:Y:S05]  /*4950*/  BSYNC B1 ;  /* 0x0000000000017941 */ /* 0x000fea0003800000 */
.L_x_134:
        /* <DEDUP_REMOVED lines=10> */
.L_x_137:
[----:B------:R-:W-:Y:S05]  /*4a00*/  BSYNC B1 ;  /* 0x0000000000017941 */ /* 0x000fea0003800000 */
.L_x_136:
        /* <DEDUP_REMOVED lines=10> */
.L_x_139:
[----:B------:R-:W-:Y:S05]  /*4ab0*/  BSYNC B1 ;  /* 0x0000000000017941 */ /* 0x000fea0003800000 */
.L_x_138:
        /* <DEDUP_REMOVED lines=9> */
.L_x_141:
[----:B------:R-:W-:Y:S05]  /*4b50*/  BSYNC B1 ;  /* 0x0000000000017941 */ /* 0x000fea0003800000 */
.L_x_140:
        /* <DEDUP_REMOVED lines=9> */
.L_x_143:
[----:B------:R-:W-:Y:S05]  /*4bf0*/  BSYNC B1 ;  /* 0x0000000000017941 */ /* 0x000fea0003800000 */
.L_x_142:
        /* <DEDUP_REMOVED lines=10> */
.L_x_145:
[----:B------:R-:W-:Y:S05]  /*4ca0*/  BSYNC B1 ;  /* 0x0000000000017941 */ /* 0x000fea0003800000 */
.L_x_144:
        /* <DEDUP_REMOVED lines=10> */
.L_x_147:
[----:B------:R-:W-:Y:S05]  /*4d50*/  BSYNC B1 ;  /* 0x0000000000017941 */ /* 0x000fea0003800000 */
.L_x_146:
        /* <DEDUP_REMOVED lines=9> */
.L_x_149:
[----:B------:R-:W-:Y:S05]  /*4df0*/  BSYNC B1 ;  /* 0x0000000000017941 */ /* 0x000fea0003800000 */
.L_x_148:
        /* <DEDUP_REMOVED lines=9> */
.L_x_151:
[----:B------:R-:W-:Y:S05]  /*4e90*/  BSYNC B1 ;  /* 0x0000000000017941 */ /* 0x000fea0003800000 */
.L_x_150:
        /* <DEDUP_REMOVED lines=10> */
.L_x_153:
[----:B------:R-:W-:Y:S05]  /*4f40*/  BSYNC B1 ;  /* 0x0000000000017941 */ /* 0x000fea0003800000 */
.L_x_152:
        /* <DEDUP_REMOVED lines=10> */
.L_x_155:
[----:B------:R-:W-:Y:S05]  /*4ff0*/  BSYNC B1 ;  /* 0x0000000000017941 */ /* 0x000fea0003800000 */
.L_x_154:
        /* <DEDUP_REMOVED lines=9> */
.L_x_157:
[----:B------:R-:W-:Y:S05]  /*5090*/  BSYNC B1 ;  /* 0x0000000000017941 */ /* 0x000fea0003800000 */
.L_x_156:
        /* <DEDUP_REMOVED lines=9> */
.L_x_159:
[----:B------:R-:W-:Y:S05]  /*5130*/  BSYNC B1 ;  /* 0x0000000000017941 */ /* 0x000fea0003800000 */
.L_x_158:
        /* <DEDUP_REMOVED lines=10> */
.L_x_161:
[----:B------:R-:W-:Y:S05]  /*51e0*/  BSYNC B1 ;  /* 0x0000000000017941 */ /* 0x000fea0003800000 */
.L_x_160:
        /* <DEDUP_REMOVED lines=10> */
.L_x_163:
[----:B------:R-:W-:Y:S05]  /*5290*/  BSYNC B1 ;  /* 0x0000000000017941 */ /* 0x000fea0003800000 */
.L_x_162:
        /* <DEDUP_REMOVED lines=9> */
.L_x_165:
[----:B------:R-:W-:Y:S05]  /*5330*/  BSYNC B1 ;  /* 0x0000000000017941 */ /* 0x000fea0003800000 */
.L_x_164:
        /* <DEDUP_REMOVED lines=9> */
.L_x_167:
[----:B------:R-:W-:Y:S05]  /*53d0*/  BSYNC B1 ;  /* 0x0000000000017941 */ /* 0x000fea0003800000 */
.L_x_166:
        /* <DEDUP_REMOVED lines=10> */
.L_x_169:
[----:B------:R-:W-:Y:S05]  /*5480*/  BSYNC B1 ;  /* 0x0000000000017941 */ /* 0x000fea0003800000 */
.L_x_168:
        /* <DEDUP_REMOVED lines=10> */
.L_x_171:
[----:B------:R-:W-:Y:S05]  /*5530*/  BSYNC B1 ;  /* 0x0000000000017941 */ /* 0x000fea0003800000 */
.L_x_170:
        /* <DEDUP_REMOVED lines=9> */
.L_x_173:
[----:B------:R-:W-:Y:S05]  /*55d0*/  BSYNC B1 ;  /* 0x0000000000017941 */ /* 0x000fea0003800000 */
.L_x_172:
        /* <DEDUP_REMOVED lines=9> */
.L_x_175:
[----:B------:R-:W-:Y:S05]  /*5670*/  BSYNC B1 ;  /* 0x0000000000017941 */ /* 0x000fea0003800000 */
.L_x_174:
        /* <DEDUP_REMOVED lines=10> */
.L_x_177:
[----:B------:R-:W-:Y:S05]  /*5720*/  BSYNC B1 ;  /* 0x0000000000017941 */ /* 0x000fea0003800000 */
.L_x_176:
        /* <DEDUP_REMOVED lines=10> */
.L_x_179:
[----:B------:R-:W-:Y:S05]  /*57d0*/  BSYNC B1 ;  /* 0x0000000000017941 */ /* 0x000fea0003800000 */
.L_x_178:
        /* <DEDUP_REMOVED lines=9> */
.L_x_181:
[----:B------:R-:W-:Y:S05]  /*5870*/  BSYNC B1 ;  /* 0x0000000000017941 */ /* 0x000fea0003800000 */
.L_x_180:
        /* <DEDUP_REMOVED lines=9> */
.L_x_183:
[----:B------:R-:W-:Y:S05]  /*5910*/  BSYNC B1 ;  /* 0x0000000000017941 */ /* 0x000fea0003800000 */
.L_x_182:
        /* <DEDUP_REMOVED lines=10> */
.L_x_185:
[----:B------:R-:W-:Y:S05]  /*59c0*/  BSYNC B1 ;  /* 0x0000000000017941 */ /* 0x000fea0003800000 */
.L_x_184:
        /* <DEDUP_REMOVED lines=10> */
.L_x_187:
[----:B------:R-:W-:Y:S05]  /*5a70*/  BSYNC B1 ;  /* 0x0000000000017941 */ /* 0x000fea0003800000 */
.L_x_186:
        /* <DEDUP_REMOVED lines=9> */
.L_x_189:
[----:B------:R-:W-:Y:S05]  /*5b10*/  BSYNC B1 ;  /* 0x0000000000017941 */ /* 0x000fea0003800000 */
.L_x_188:
        /* <DEDUP_REMOVED lines=9> */
.L_x_191:
[----:B------:R-:W-:Y:S05]  /*5bb0*/  BSYNC B1 ;  /* 0x0000000000017941 */ /* 0x000fea0003800000 */
.L_x_190:
        /* <DEDUP_REMOVED lines=10> */
.L_x_193:
[----:B------:R-:W-:Y:S05]  /*5c60*/  BSYNC B1 ;  /* 0x0000000000017941 */ /* 0x000fea0003800000 */
.L_x_192:
        /* <DEDUP_REMOVED lines=10> */
.L_x_195:
[----:B------:R-:W-:Y:S05]  /*5d10*/  BSYNC B1 ;  /* 0x0000000000017941 */ /* 0x000fea0003800000 */
.L_x_194:
        /* <DEDUP_REMOVED lines=9> */
.L_x_197:
[----:B------:R-:W-:Y:S05]  /*5db0*/  BSYNC B1 ;  /* 0x0000000000017941 */ /* 0x000fea0003800000 */
.L_x_196:
        /* <DEDUP_REMOVED lines=9> */
.L_x_199:
[----:B------:R-:W-:Y:S05]  /*5e50*/  BSYNC B1 ;  /* 0x0000000000017941 */ /* 0x000fea0003800000 */
.L_x_198:
        /* <DEDUP_REMOVED lines=10> */
.L_x_201:
[----:B------:R-:W-:Y:S05]  /*5f00*/  BSYNC B1 ;  /* 0x0000000000017941 */ /* 0x000fea0003800000 */
.L_x_200:
        /* <DEDUP_REMOVED lines=10> */
.L_x_203:
[----:B------:R-:W-:Y:S05]  /*5fb0*/  BSYNC B1 ;  /* 0x0000000000017941 */ /* 0x000fea0003800000 */
.L_x_202:
        /* <DEDUP_REMOVED lines=9> */
.L_x_205:
[----:B------:R-:W-:Y:S05]  /*6050*/  BSYNC B1 ;  /* 0x0000000000017941 */ /* 0x000fea0003800000 */
.L_x_204:
        /* <DEDUP_REMOVED lines=9> */
.L_x_207:
[----:B------:R-:W-:Y:S05]  /*60f0*/  BSYNC B1 ;  /* 0x0000000000017941 */ /* 0x000fea0003800000 */
.L_x_206:
        /* <DEDUP_REMOVED lines=10> */
.L_x_209:
[----:B------:R-:W-:Y:S05]  /*61a0*/  BSYNC B1 ;  /* 0x0000000000017941 */ /* 0x000fea0003800000 */
.L_x_208:
        /* <DEDUP_REMOVED lines=10> */
.L_x_211:
[----:B------:R-:W-:Y:S05]  /*6250*/  BSYNC B1 ;  /* 0x0000000000017941 */ /* 0x000fea0003800000 */
.L_x_210:
        /* <DEDUP_REMOVED lines=9> */
.L_x_213:
[----:B------:R-:W-:Y:S05]  /*62f0*/  BSYNC B1 ;  /* 0x0000000000017941 */ /* 0x000fea0003800000 */
.L_x_212:
        /* <DEDUP_REMOVED lines=9> */
.L_x_215:
[----:B------:R-:W-:Y:S05]  /*6390*/  BSYNC B1 ;  /* 0x0000000000017941 */ /* 0x000fea0003800000 */
.L_x_214:
        /* <DEDUP_REMOVED lines=10> */
.L_x_217:
[----:B------:R-:W-:Y:S05]  /*6440*/  BSYNC B1 ;  /* 0x0000000000017941 */ /* 0x000fea0003800000 */
.L_x_216:
        /* <DEDUP_REMOVED lines=10> */
.L_x_219:
[----:B------:R-:W-:Y:S05]  /*64f0*/  BSYNC B1 ;  /* 0x0000000000017941 */ /* 0x000fea0003800000 */
.L_x_218:
        /* <DEDUP_REMOVED lines=9> */
.L_x_221:
[----:B------:R-:W-:Y:S05]  /*6590*/  BSYNC B1 ;  /* 0x0000000000017941 */ /* 0x000fea0003800000 */
.L_x_220:
        /* <DEDUP_REMOVED lines=9> */
.L_x_223:
[----:B------:R-:W-:Y:S05]  /*6630*/  BSYNC B1 ;  /* 0x0000000000017941 */ /* 0x000fea0003800000 */
.L_x_222:
        /* <DEDUP_REMOVED lines=10> */
.L_x_225:
[----:B------:R-:W-:Y:S05]  /*66e0*/  BSYNC B1 ;  /* 0x0000000000017941 */ /* 0x000fea0003800000 */
.L_x_224:
        /* <DEDUP_REMOVED lines=10> */
.L_x_227:
[----:B------:R-:W-:Y:S05]  /*6790*/  BSYNC B1 ;  /* 0x0000000000017941 */ /* 0x000fea0003800000 */
.L_x_226:
        /* <DEDUP_REMOVED lines=9> */
.L_x_229:
[----:B------:R-:W-:Y:S05]  /*6830*/  BSYNC B1 ;  /* 0x0000000000017941 */ /* 0x000fea0003800000 */
.L_x_228:
        /* <DEDUP_REMOVED lines=9> */
.L_x_231:
[----:B------:R-:W-:Y:S05]  /*68d0*/  BSYNC B1 ;  /* 0x0000000000017941 */ /* 0x000fea0003800000 */
.L_x_230:
        /* <DEDUP_REMOVED lines=10> */
.L_x_233:
[----:B------:R-:W-:Y:S05]  /*6980*/  BSYNC B1 ;  /* 0x0000000000017941 */ /* 0x000fea0003800000 */
.L_x_232:
        /* <DEDUP_REMOVED lines=10> */
.L_x_235:
[----:B------:R-:W-:Y:S05]  /*6a30*/  BSYNC B1 ;  /* 0x0000000000017941 */ /* 0x000fea0003800000 */
.L_x_234:
        /* <DEDUP_REMOVED lines=9> */
.L_x_237:
[----:B------:R-:W-:Y:S05]  /*6ad0*/  BSYNC B1 ;  /* 0x0000000000017941 */ /* 0x000fea0003800000 */
.L_x_236:
        /* <DEDUP_REMOVED lines=9> */
.L_x_239:
[----:B------:R-:W-:Y:S05]  /*6b70*/  BSYNC B1 ;  /* 0x0000000000017941 */ /* 0x000fea0003800000 */
.L_x_238:
        /* <DEDUP_REMOVED lines=10> */
.L_x_241:
[----:B------:R-:W-:Y:S05]  /*6c20*/  BSYNC B1 ;  /* 0x0000000000017941 */ /* 0x000fea0003800000 */
.L_x_240:
        /* <DEDUP_REMOVED lines=10> */
.L_x_243:
[----:B------:R-:W-:Y:S05]  /*6cd0*/  BSYNC B1 ;  /* 0x0000000000017941 */ /* 0x000fea0003800000 */
.L_x_242:
        /* <DEDUP_REMOVED lines=9> */
.L_x_245:
[----:B------:R-:W-:Y:S05]  /*6d70*/  BSYNC B1 ;  /* 0x0000000000017941 */ /* 0x000fea0003800000 */
.L_x_244:
        /* <DEDUP_REMOVED lines=9> */
.L_x_247:
[----:B------:R-:W-:Y:S05]  /*6e10*/  BSYNC B1 ;  /* 0x0000000000017941 */ /* 0x000fea0003800000 */
.L_x_246:
        /* <DEDUP_REMOVED lines=10> */
.L_x_249:
[----:B------:R-:W-:Y:S05]  /*6ec0*/  BSYNC B1 ;  /* 0x0000000000017941 */ /* 0x000fea0003800000 */
.L_x_248:
        /* <DEDUP_REMOVED lines=10> */
.L_x_251:
[----:B------:R-:W-:Y:S05]  /*6f70*/  BSYNC B1 ;  /* 0x0000000000017941 */ /* 0x000fea0003800000 */
.L_x_250:
        /* <DEDUP_REMOVED lines=9> */
.L_x_253:
[----:B------:R-:W-:Y:S05]  /*7010*/  BSYNC B1 ;  /* 0x0000000000017941 */ /* 0x000fea0003800000 */
.L_x_252:
        /* <DEDUP_REMOVED lines=9> */
.L_x_255:
[----:B------:R-:W-:Y:S05]  /*70b0*/  BSYNC B1 ;  /* 0x0000000000017941 */ /* 0x000fea0003800000 */
.L_x_254:
        /* <DEDUP_REMOVED lines=10> */
.L_x_257:
[----:B------:R-:W-:Y:S05]  /*7160*/  BSYNC B1 ;  /* 0x0000000000017941 */ /* 0x000fea0003800000 */
.L_x_256:
        /* <DEDUP_REMOVED lines=10> */
.L_x_259:
[----:B------:R-:W-:Y:S05]  /*7210*/  BSYNC B1 ;  /* 0x0000000000017941 */ /* 0x000fea0003800000 */
.L_x_258:
        /* <DEDUP_REMOVED lines=9> */
.L_x_261:
[----:B------:R-:W-:Y:S05]  /*72b0*/  BSYNC B1 ;  /* 0x0000000000017941 */ /* 0x000fea0003800000 */
.L_x_260:
        /* <DEDUP_REMOVED lines=9> */
.L_x_263:
[----:B------:R-:W-:Y:S05]  /*7350*/  BSYNC B1 ;  /* 0x0000000000017941 */ /* 0x000fea0003800000 */
.L_x_262:
        /* <DEDUP_REMOVED lines=10> */
.L_x_265:
[----:B------:R-:W-:Y:S05]  /*7400*/  BSYNC B1 ;  /* 0x0000000000017941 */ /* 0x000fea0003800000 */
.L_x_264:
        /* <DEDUP_REMOVED lines=10> */
.L_x_267:
[----:B------:R-:W-:Y:S05]  /*74b0*/  BSYNC B1 ;  /* 0x0000000000017941 */ /* 0x000fea0003800000 */
.L_x_266:
        /* <DEDUP_REMOVED lines=9> */
.L_x_269:
[----:B------:R-:W-:Y:S05]  /*7550*/  BSYNC B1 ;  /* 0x0000000000017941 */ /* 0x000fea0003800000 */
.L_x_268:
        /* <DEDUP_REMOVED lines=9> */
.L_x_271:
[----:B------:R-:W-:Y:S05]  /*75f0*/  BSYNC B1 ;  /* 0x0000000000017941 */ /* 0x000fea0003800000 */
.L_x_270:
        /* <DEDUP_REMOVED lines=10> */
.L_x_273:
[----:B------:R-:W-:Y:S05]  /*76a0*/  BSYNC B1 ;  /* 0x0000000000017941 */ /* 0x000fea0003800000 */
.L_x_272:
        /* <DEDUP_REMOVED lines=10> */
.L_x_275:
[----:B------:R-:W-:Y:S05]  /*7750*/  BSYNC B1 ;  /* 0x0000000000017941 */ /* 0x000fea0003800000 */
.L_x_274:
        /* <DEDUP_REMOVED lines=9> */
.L_x_277:
[----:B------:R-:W-:Y:S05]  /*77f0*/  BSYNC B1 ;  /* 0x0000000000017941 */ /* 0x000fea0003800000 */
.L_x_276:
        /* <DEDUP_REMOVED lines=9> */
.L_x_279:
[----:B------:R-:W-:Y:S05]  /*7890*/  BSYNC B1 ;  /* 0x0000000000017941 */ /* 0x000fea0003800000 */
.L_x_278:
        /* <DEDUP_REMOVED lines=10> */
.L_x_281:
[----:B------:R-:W-:Y:S05]  /*7940*/  BSYNC B1 ;  /* 0x0000000000017941 */ /* 0x000fea0003800000 */
.L_x_280:
        /* <DEDUP_REMOVED lines=10> */
.L_x_283:
[----:B------:R-:W-:Y:S05]  /*79f0*/  BSYNC B1 ;  /* 0x0000000000017941 */ /* 0x000fea0003800000 */
.L_x_282:
[----:B-----5:R-:W-:Y:S01]  /*7a00*/  HADD2.F32 R3, -RZ, R24.H0_H0 ;  /* 0x20000018ff037230 */ /* 0x020fe20000004100 */
[----:B------:R-:W-:Y:S01]  /*7a10*/  ISETP.GT.AND P1, PT, R0, 0x8, P1 ;  /* 0x000000080000780c */ /* 0x000fe20000f24270 */
[----:B------:R-:W-:Y:S03]  /*7a20*/  BSSY B1, `(.L_x_284) ;  /* 0x0000007000017945 */ /* 0x000fe60003800000 */
[----:B01--4-:R-:W-:-:S04]  /*7a30*/  FMUL R6, R3, R156 ;  /* 0x0000009c03067220 */ /* 0x013fc80000400000 */
[----:B------:R-:W-:-:S05]  /*7a40*/  FFMA R6, R149, R155, R6 ;  /* 0x0000009b95067223 */ /* 0x000fca0000000006 */
[----:B------:R-:W-:-:S05]  /*7a50*/  F2FP.F16.F32.PACK_AB R6, RZ, R6 ;  /* 0x00000006ff06723e */ /* 0x000fca00000000ff */
[----:B------:R0:W-:Y:S01]  /*7a60*/  @P3 STG.E.U16 desc[UR36][R4.64+0x1f2], R6 ;  /* 0x0001f20604003986 */ /* 0x0001e2000c101524 */
[----:B------:R-:W-:Y:S05]  /*7a70*/  @!P1 BRA `(.L_x_285) ;  /* 0x0000000000049947 */ /* 0x000fea0003800000 */
[----:B------:R1:W5:Y:S02]  /*7a80*/  LDG.E.LTC128B.U16 R24, desc[UR36][R8.64+0x1f0] ;  /* 0x0001f02408187981 */ /* 0x000364000c1e1520 */
.L_x_285:
[----:B------:R-:W-:Y:S05]  /*7a90*/  BSYNC B1 ;  /* 0x0000000000017941 */ /* 0x000fea0003800000 */
.L_x_284:
[----:B-----5:R-:W-:Y:S01]  /*7aa0*/  HADD2.F32 R3, -RZ, R24.H0_H0 ;  /* 0x20000018ff037230 */ /* 0x020fe20000004100 */
[----:B------:R-:W-:Y:S01]  /*7ab0*/  ISETP.GT.AND P0, PT, R0, 0x8, P0 ;  /* 0x000000080000780c */ /* 0x000fe20000704270 */
[----:B0-----:R-:W-:Y:S01]  /*7ac0*/  @P1 IMAD.MOV.U32 R4, RZ, RZ, R10 ;  /* 0x000000ffff041224 */ /* 0x001fe200078e000a */
[----:B------:R-:W-:Y:S01]  /*7ad0*/  BSSY B1, `(.L_x_286) ;  /* 0x0000008000017945 */ /* 0x000fe20003800000 */
[----:B------:R-:W-:Y:S02]  /*7ae0*/  @P1 IMAD.MOV.U32 R5, RZ, RZ, R11 ;  /* 0x000000ffff051224 */ /* 0x000fe400078e000b */
[----:B------:R-:W-:-:S04]  /*7af0*/  FMUL R3, R3, R156 ;  /* 0x0000009c03037220 */ /* 0x000fc80000400000 */
[----:B------:R-:W-:-:S05]  /*7b00*/  FFMA R3, R150, R155, R3 ;  /* 0x0000009b96037223 */ /* 0x000fca0000000003 */
[----:B------:R-:W-:-:S05]  /*7b10*/  F2FP.F16.F32.PACK_AB R3, RZ, R3 ;  /* 0x00000003ff03723e */ /* 0x000fca00000000ff */
[----:B------:R0:W-:Y:S01]  /*7b20*/  @P1 STG.E.U16 desc[UR36][R4.64+0x1f0], R3 ;  /* 0x0001f00304001986 */ /* 0x0001e2000c101524 */
[----:B------:R-:W-:Y:S05]  /*7b30*/  @!P0 BRA `(.L_x_287) ;  /* 0x0000000000048947 */ /* 0x000fea0003800000 */
[----:B------:R4:W5:Y:S02]  /*7b40*/  LDG.E.LTC128B.U16 R24, desc[UR36][R8.64+0x1f2] ;  /* 0x0001f22408187981 */ /* 0x000964000c1e1520 */
.L_x_287:
[----:B------:R-:W-:Y:S05]  /*7b50*/  BSYNC B1 ;  /* 0x0000000000017941 */ /* 0x000fea0003800000 */
.L_x_286:
[----:B------:R-:W-:Y:S05]  /*7b60*/  @!P0 BRA `(.L_x_288) ;  /* 0x0000002400308947 */ /* 0x000fea0003800000 */
[----:B0----5:R-:W-:-:S05]  /*7b70*/  HADD2.F32 R3, -RZ, R24.H0_H0 ;  /* 0x20000018ff037230 */ /* 0x021fca0000004100 */
[----:B------:R-:W-:-:S04]  /*7b80*/  FMUL R0, R3, R156 ;  /* 0x0000009c03007220 */ /* 0x000fc80000400000 */
[----:B------:R-:W-:-:S05]  /*7b90*/  FFMA R0, R151, R155, R0 ;  /* 0x0000009b97007223 */ /* 0x000fca0000000000 */
[----:B------:R-:W-:-:S05]  /*7ba0*/  F2FP.F16.F32.PACK_AB R0, RZ, R0 ;  /* 0x00000000ff00723e */ /* 0x000fca00000000ff */
[----:B------:R0:W-:Y:S01]  /*7bb0*/  STG.E.U16 desc[UR36][R10.64+0x1f2], R0 ;  /* 0x0001f2000a007986 */ /* 0x0001e2000c101524 */
[----:B------:R-:W-:Y:S05]  /*7bc0*/  BRA `(.L_x_288) ;  /* 0x0000002400187947 */ /* 0x000fea0003800000 */
.L_x_35:
[----:B------:R-:W-:Y:S01]  /*7bd0*/  ISETP.GT.AND P0, PT, R3, 0x1, PT ;  /* 0x000000010300780c */ /* 0x000fe20003f04270 */
[----:B------:R-:W-:Y:S01]  /*7be0*/  ULDC.64 UR4, c[0x0][0x5c0] ;  /* 0x0001700000047ab9 */ /* 0x000fe20000000a00 */
[-C--:B------:R-:W-:Y:S01]  /*7bf0*/  FMUL R24, R24, R155.reuse ;  /* 0x0000009b18187220 */ /* 0x080fe20000400000 */
[-C--:B------:R-:W-:Y:S01]  /*7c00*/  FMUL R25, R25, R155.reuse ;  /* 0x0000009b19197220 */ /* 0x080fe20000400000 */
[----:B------:R-:W-:Y:S01]  /*7c10*/  ISETP.GT.AND P3, PT, R0, RZ, P0 ;  /* 0x000000ff0000720c */ /* 0x000fe20000764270 */
[-C--:B------:R-:W-:Y:S01]  /*7c20*/  FMUL R26, R26, R155.reuse ;  /* 0x0000009b1a1a7220 */ /* 0x080fe20000400000 */
[----:B------:R-:W-:Y:S01]  /*7c30*/  LEA R4, P4, R160, UR4, 0x1 ;  /* 0x00000004a0047c11 */ /* 0x000fe2000f8808ff */
[-C--:B------:R-:W-:Y:S01]  /*7c40*/  FMUL R27, R27, R155.reuse ;  /* 0x0000009b1b1b7220 */ /* 0x080fe20000400000 */
[----:B------:R-:W-:Y:S01]  /*7c50*/  F2FP.F16.F32.PACK_AB R24, RZ, R24 ;  /* 0x00000018ff18723e */ /* 0x000fe200000000ff */
[-C--:B------:R-:W-:Y:S01]  /*7c60*/  FMUL R28, R28, R155.reuse ;  /* 0x0000009b1c1c7220 */ /* 0x080fe20000400000 */
[----:B------:R-:W-:Y:S01]  /*7c70*/  LEA.HI.X R5, R160, UR5, R153, 0x1, P4 ;  /* 0x00000005a0057c11 */ /* 0x000fe2000a0f0c99 */
[----:B------:R-:W-:Y:S01]  /*7c80*/  FMUL R29, R29, R155 ;  /* 0x0000009b1d1d7220 */ /* 0x000fe20000400000 */
[----:B------:R-:W-:Y:S01]  /*7c90*/  F2FP.F16.F32.PACK_AB R25, RZ, R25 ;  /* 0x00000019ff19723e */ /* 0x000fe200000000ff */
[-C--:B------:R-:W-:Y:S01]  /*7ca0*/  FMUL R30, R30, R155.reuse ;  /* 0x0000009b1e1e7220 */ /* 0x080fe20000400000 */
[----:B------:R-:W-:Y:S01]  /*7cb0*/  SHF.L.U64.HI R11, R10, 0x4, R11 ;  /* 0x000000040a0b7819 */ /* 0x000fe2000001020b */
[----:B------:R-:W-:Y:S01]  /*7cc0*/  @P1 STG.E.U16 desc[UR36][R4.64], R24 ;  /* 0x0000001804001986 */ /* 0x000fe2000c101524 */
[----:B------:R-:W-:Y:S01]  /*7cd0*/  ISETP.GT.AND P1, PT, R3, 0x8, PT ;  /* 0x000000080300780c */ /* 0x000fe20003f24270 */
[-C--:B------:R-:W-:Y:S01]  /*7ce0*/  FMUL R31, R31, R155.reuse ;  /* 0x0000009b1f1f7220 */ /* 0x080fe20000400000 */
[----:B------:R-:W-:Y:S01]  /*7cf0*/  ISETP.GT.AND P4, PT, R0, 0x8, P0 ;  /* 0x000000080000780c */ /* 0x000fe20000784270 */
[----:B------:R-:W-:Y:S01]  /*7d00*/  @P3 STG.E.U16 desc[UR36][R4.64+0x2], R25 ;  /* 0x0000021904003986 */ /* 0x000fe2000c101524 */
[----:B------:R-:W-:Y:S01]  /*7d10*/  LEA R6, P3, R10, R4, 0x4 ;  /* 0x000000040a067211 */ /* 0x000fe200078620ff */
[-C--:B------:R-:W-:Y:S01]  /*7d20*/  FMUL R32, R32, R155.reuse ;  /* 0x0000009b20207220 */ /* 0x080fe20000400000 */
[C---:B------:R-:W-:Y:S01]  /*7d30*/  ISETP.GT.AND P2, PT, R0.reuse, 0x8, P2 ;  /* 0x000000080000780c */ /* 0x040fe20001744270 */
[-C--:B------:R-:W-:Y:S01]  /*7d40*/  FMUL R33, R33, R155.reuse ;  /* 0x0000009b21217220 */ /* 0x080fe20000400000 */
[----:B------:R-:W-:Y:S01]  /*7d50*/  ISETP.GT.AND P0, PT, R3, 0x9, PT ;  /* 0x000000090300780c */ /* 0x000fe20003f04270 */
[----:B------:R-:W-:Y:S01]  /*7d60*/  IMAD.X R7, R11, 0x1, R5, P3 ;  /* 0x000000010b077824 */ /* 0x000fe200018e0605 */
[----:B------:R-:W-:Y:S01]  /*7d70*/  ISETP.GT.AND P5, PT, R0, RZ, P1 ;  /* 0x000000ff0000720c */ /* 0x000fe20000fa4270 */
[-C--:B------:R-:W-:Y:S01]  /*7d80*/  FMUL R34, R34, R155.reuse ;  /* 0x0000009b22227220 */ /* 0x080fe20000400000 */
[----:B------:R-:W-:Y:S01]  /*7d90*/  ISETP.GT.AND P3, PT, R0, RZ, P0 ;  /* 0x000000ff0000720c */ /* 0x000fe20000764270 */
[-C--:B------:R-:W-:Y:S01]  /*7da0*/  FMUL R35, R35, R155.reuse ;  /* 0x0000009b23237220 */ /* 0x080fe20000400000 */
[----:B------:R-:W-:Y:S01]  /*7db0*/  F2FP.F16.F32.PACK_AB R26, RZ, R26 ;  /* 0x0000001aff1a723e */ /* 0x000fe200000000ff */
[----:B------:R-:W-:Y:S01]  /*7dc0*/  FMUL R36, R36, R155 ;  /* 0x0000009b24247220 */ /* 0x000fe20000400000 */
[----:B------:R-:W-:Y:S01]  /*7dd0*/  F2FP.F16.F32.PACK_AB R27, RZ, R27 ;  /* 0x0000001bff1b723e */ /* 0x000fe200000000ff */
[----:B------:R-:W-:Y:S01]  /*7de0*/  FMUL R37, R37, R155 ;  /* 0x0000009b25257220 */ /* 0x000fe20000400000 */
[----:B------:R-:W-:Y:S01]  /*7df0*/  F2FP.F16.F32.PACK_AB R28, RZ, R28 ;  /* 0x0000001cff1c723e */ /* 0x000fe200000000ff */
[----:B------:R-:W-:Y:S01]  /*7e00*/  @P2 STG.E.U16 desc[UR36][R6.64], R26 ;  /* 0x0000001a06002986 */ /* 0x000fe2000c101524 */
[----:B------:R-:W-:Y:S01]  /*7e10*/  F2FP.F16.F32.PACK_AB R29, RZ, R29 ;  /* 0x0000001dff1d723e */ /* 0x000fe200000000ff */
[-C--:B------:R-:W-:Y:S01]  /*7e20*/  FMUL R38, R38, R155.reuse ;  /* 0x0000009b26267220 */ /* 0x080fe20000400000 */
[C---:B------:R-:W-:Y:S01]  /*7e30*/  ISETP.GT.AND P2, PT, R0.reuse, 0x8, P1 ;  /* 0x000000080000780c */ /* 0x040fe20000f44270 */
[----:B------:R-:W-:Y:S01]  /*7e40*/  @P4 STG.E.U16 desc[UR36][R6.64+0x2], R27 ;  /* 0x0000021b06004986 */ /* 0x000fe2000c101524 */
[----:B------:R-:W-:Y:S01]  /*7e50*/  ISETP.GT.AND P1, PT, R3, 0x10, PT ;  /* 0x000000100300780c */ /* 0x000fe20003f24270 */
[-C--:B------:R-:W-:Y:S01]  /*7e60*/  FMUL R39, R39, R155.reuse ;  /* 0x0000009b27277220 */ /* 0x080fe20000400000 */
[----:B------:R-:W-:Y:S01]  /*7e70*/  F2FP.F16.F32.PACK_AB R30, RZ, R30 ;  /* 0x0000001eff1e723e */ /* 0x000fe200000000ff */
[----:B------:R-:W-:Y:S01]  /*7e80*/  @P5 STG.E.U16 desc[UR36][R4.64+0x10], R28 ;  /* 0x0000101c04005986 */ /* 0x000fe2000c101524 */
[----:B------:R-:W-:Y:S01]  /*7e90*/  ISETP.GT.AND P4, PT, R0, RZ, P1 ;  /* 0x000000ff0000720c */ /* 0x000fe20000f84270 */
[----:B------:R-:W-:Y:S01]  /*7ea0*/  FMUL R40, R40, R155 ;  /* 0x0000009b28287220 */ /* 0x000fe20000400000 */
[----:B------:R-:W-:Y:S01]  /*7eb0*/  F2FP.F16.F32.PACK_AB R31, RZ, R31 ;  /* 0x0000001fff1f723e */ /* 0x000fe200000000ff */
[----:B------:R-:W-:Y:S01]  /*7ec0*/  @P3 STG.E.U16 desc[UR36][R4.64+0x12], R29 ;  /* 0x0000121d04003986 */ /* 0x000fe2000c101524 */
[----:B------:R-:W-:Y:S01]  /*7ed0*/  ISETP.GT.AND P3, PT, R0, 0x8, P0 ;  /* 0x000000080000780c */ /* 0x000fe20000764270 */
[-C--:B------:R-:W-:Y:S01]  /*7ee0*/  FMUL R41, R41, R155.reuse ;  /* 0x0000009b29297220 */ /* 0x080fe20000400000 */
[----:B------:R-:W-:Y:S01]  /*7ef0*/  ISETP.GT.AND P0, PT, R3, 0x11, PT ;  /* 0x000000110300780c */ /* 0x000fe20003f04270 */
[----:B------:R-:W-:Y:S01]  /*7f00*/  @P2 STG.E.U16 desc[UR36][R6.64+0x10], R30 ;  /* 0x0000101e06002986 */ /* 0x000fe2000c101524 */
[----:B------:R-:W-:Y:S01]  /*7f10*/  F2FP.F16.F32.PACK_AB R32, RZ, R32 ;  /* 0x00000020ff20723e */ /* 0x000fe200000000ff */
[-C--:B------:R-:W-:Y:S01]  /*7f20*/  FMUL R42, R42, R155.reuse ;  /* 0x0000009b2a2a7220 */ /* 0x080fe20000400000 */
[C---:B------:R-:W-:Y:S01]  /*7f30*/  ISETP.GT.AND P5, PT, R0.reuse, RZ, P0 ;  /* 0x000000ff0000720c */ /* 0x040fe200007a4270 */
[-C--:B------:R-:W-:Y:S01]  /*7f40*/  FMUL R43, R43, R155.reuse ;  /* 0x0000009b2b2b7220 */ /* 0x080fe20000400000 */
[----:B------:R-:W-:Y:S01]  /*7f50*/  ISETP.GT.AND P2, PT, R0, 0x8, P1 ;  /* 0x000000080000780c */ /* 0x000fe20000f44270 */
[-C--:B------:R-:W-:Y:S01]  /*7f60*/  FMUL R44, R44, R155.reuse ;  /* 0x0000009b2c2c7220 */ /* 0x080fe20000400000 */
[----:B------:R-:W-:Y:S01]  /*7f70*/  ISETP.GT.AND P1, PT, R3, 0x18, PT ;  /* 0x000000180300780c */ /* 0x000fe20003f24270 */
[----:B------:R-:W-:Y:S01]  /*7f80*/  FMUL R45, R45, R155 ;  /* 0x0000009b2d2d7220 */ /* 0x000fe20000400000 */
[----:B------:R-:W-:Y:S01]  /*7f90*/  F2FP.F16.F32.PACK_AB R33, RZ, R33 ;  /* 0x00000021ff21723e */ /* 0x000fe200000000ff */
[----:B------:R-:W-:Y:S01]  /*7fa0*/  @P3 STG.E.U16 desc[UR36][R6.64+0x12], R31 ;  /* 0x0000121f06003986 */ /* 0x000fe2000c101524 */
[----:B------:R-:W-:Y:S01]  /*7fb0*/  ISETP.GT.AND P3, PT, R0, 0x8, P0 ;  /* 0x000000080000780c */ /* 0x000fe20000764270 */
[-C--:B------:R-:W-:Y:S01]  /*7fc0*/  FMUL R46, R46, R155.reuse ;  /* 0x0000009b2e2e7220 */ /* 0x080fe20000400000 */
[----:B------:R-:W-:Y:S01]  /*7fd0*/  ISETP.GT.AND P0, PT, R3, 0x19, PT ;  /* 0x000000190300780c */ /* 0x000fe20003f04270 */
[----:B------:R-:W-:Y:S01]  /*7fe0*/  @P4 STG.E.U16 desc[UR36][R4.64+0x20], R32 ;  /* 0x0000202004004986 */ /* 0x000fe2000c101524 */
[C---:B------:R-:W-:Y:S01]  /*7ff0*/  ISETP.GT.AND P4, PT, R0.reuse, RZ, P1 ;  /* 0x000000ff0000720c */ /* 0x040fe20000f84270 */
[-C--:B------:R-:W-:Y:S01]  /*8000*/  FMUL R47, R47, R155.reuse ;  /* 0x0000009b2f2f7220 */ /* 0x080fe20000400000 */
[----:B------:R-:W-:Y:S01]  /*8010*/  F2FP.F16.F32.PACK_AB R34, RZ, R34 ;  /* 0x00000022ff22723e */ /* 0x000fe200000000ff */
[----:B------:R-:W-:Y:S01]  /*8020*/  @P5 STG.E.U16 desc[UR36][R4.64+0x22], R33 ;  /* 0x0000222104005986 */ /* 0x000fe2000c101524 */
[----:B------:R-:W-:Y:S01]  /*8030*/  ISETP.GT.AND P5, PT, R0, RZ, P0 ;  /* 0x000000ff0000720c */ /* 0x000fe200007a4270 */
[----:B------:R-:W-:Y:S01]  /*8040*/  FMUL R48, R48, R155 ;  /* 0x0000009b30307220 */ /* 0x000fe20000400000 */
[----:B------:R-:W-:Y:S01]  /*8050*/  F2FP.F16.F32.PACK_AB R35, RZ, R35 ;  /* 0x00000023ff23723e */ /* 0x000fe200000000ff */
[----:B------:R-:W-:Y:S01]  /*8060*/  @P2 STG.E.U16 desc[UR36][R6.64+0x20], R34 ;  /* 0x0000202206002986 */ /* 0x000fe2000c101524 */
[----:B------:R-:W-:Y:S01]  /*8070*/  F2FP.F16.F32.PACK_AB R36, RZ, R36 ;  /* 0x00000024ff24723e */ /* 0x000fe200000000ff */
[-C--:B------:R-:W-:Y:S01]  /*8080*/  FMUL R49, R49, R155.reuse ;  /* 0x0000009b31317220 */ /* 0x080fe20000400000 */
[----:B------:R-:W-:Y:S01]  /*8090*/  ISETP.GT.AND P2, PT, R0, 0x8, P1 ;  /* 0x000000080000780c */ /* 0x000fe20000f44270 */
[----:B------:R-:W-:Y:S01]  /*80a0*/  @P3 STG.E.U16 desc[UR36][R6.64+0x22], R35 ;  /* 0x0000222306003986 */ /* 0x000fe2000c101524 */
[----:B------:R-:W-:Y:S01]  /*80b0*/  ISETP.GT.AND P1, PT, R3, 0x20, PT ;  /* 0x000000200300780c */ /* 0x000fe20003f24270 */
[----:B------:R-:W-:Y:S01]  /*80c0*/  FMUL R50, R50, R155 ;  /* 0x0000009b32327220 */ /* 0x000fe20000400000 */
[----:B------:R-:W-:Y:S01]  /*80d0*/  F2FP.F16.F32.PACK_AB R37, RZ, R37 ;  /* 0x00000025ff25723e */ /* 0x000fe200000000ff */
[----:B------:R-:W-:Y:S01]  /*80e0*/  @P4 STG.E.U16 desc[UR36][R4.64+0x30], R36 ;  /* 0x0000302404004986 */ /* 0x000fe2000c101524 */
[C---:B------:R-:W-:Y:S01]  /*80f0*/  ISETP.GT.AND P3, PT, R0.reuse, 0x8, P0 ;  /* 0x000000080000780c */ /* 0x040fe20000764270 */
[-C--:B------:R-:W-:Y:S01]  /*8100*/  FMUL R51, R51, R155.reuse ;  /* 0x0000009b33337220 */ /* 0x080fe20000400000 */
[----:B------:R-:W-:Y:S01]  /*8110*/  ISETP.GT.AND P0, PT, R3, 0x21, PT ;  /* 0x000000210300780c */ /* 0x000fe20003f04270 */
[----:B------:R-:W-:Y:S01]  /*8120*/  @P5 STG.E.U16 desc[UR36][R4.64+0x32], R37 ;  /* 0x0000322504005986 */ /* 0x000fe2000c101524 */
[----:B------:R-:W-:Y:S01]  /*8130*/  ISETP.GT.AND P4, PT, R0, RZ, P1 ;  /* 0x000000ff0000720c */ /* 0x000fe20000f84270 */
[-C--:B------:R-:W-:Y:S01]  /*8140*/  FMUL R52, R52, R155.reuse ;  /* 0x0000009b34347220 */ /* 0x080fe20000400000 */
[----:B------:R-:W-:Y:S01]  /*8150*/  F2FP.F16.F32.PACK_AB R38, RZ, R38 ;  /* 0x00000026ff26723e */ /* 0x000fe200000000ff */
[-C--:B------:R-:W-:Y:S01]  /*8160*/  FMUL R53, R53, R155.reuse ;  /* 0x0000009b35357220 */ /* 0x080fe20000400000 */
        /* <DEDUP_REMOVED lines=325> */
[----:B------:R-:W-:Y:S01]  /*95c0*/  FMUL R151, R151, R155 ;  /* 0x0000009b97977220 */ /* 0x000fe20000400000 */
[----:B------:R-:W-:Y:S01]  /*95d0*/  ISETP.GT.AND P2, PT, R0, 0x8, P1 ;  /* 0x000000080000780c */ /* 0x000fe20000f44270 */
[----:B------:R-:W-:Y:S01]  /*95e0*/  @P3 STG.E.U16 desc[UR36][R6.64+0x132], R103 ;  /* 0x0001326706003986 */ /* 0x000fe2000c101524 */
[----:B------:R-:W-:-:S02]  /*95f0*/  ISETP.GT.AND P1, PT, R3, 0xa8, PT ;  /* 0x000000a80300780c */ /* 0x000fc40003f24270 */
[----:B------:R-:W-:Y:S01]  /*9600*/  F2FP.F16.F32.PACK_AB R105, RZ, R105 ;  /* 0x00000069ff69723e */ /* 0x000fe200000000ff */
[----:B------:R-:W-:Y:S01]  /*9610*/  @P4 STG.E.U16 desc[UR36][R4.64+0x140], R104 ;  /* 0x0001406804004986 */ /* 0x000fe2000c101524 */
[C---:B------:R-:W-:Y:S02]  /*9620*/  ISETP.GT.AND P3, PT, R0.reuse, 0x8, P0 ;  /* 0x000000080000780c */ /* 0x040fe40000764270 */
[----:B------:R-:W-:Y:S01]  /*9630*/  ISETP.GT.AND P0, PT, R3, 0xa9, PT ;  /* 0x000000a90300780c */ /* 0x000fe20003f04270 */
[----:B------:R-:W-:Y:S01]  /*9640*/  @P5 STG.E.U16 desc[UR36][R4.64+0x142], R105 ;  /* 0x0001426904005986 */ /* 0x000fe2000c101524 */
[C---:B------:R-:W-:Y:S02]  /*9650*/  ISETP.GT.AND P4, PT, R0.reuse, RZ, P1 ;  /* 0x000000ff0000720c */ /* 0x040fe40000f84270 */
[----:B------:R-:W-:Y:S02]  /*9660*/  F2FP.F16.F32.PACK_AB R106, RZ, R106 ;  /* 0x0000006aff6a723e */ /* 0x000fe400000000ff */
[----:B------:R-:W-:-:S02]  /*9670*/  ISETP.GT.AND P5, PT, R0, RZ, P0 ;  /* 0x000000ff0000720c */ /* 0x000fc400007a4270 */
[----:B------:R-:W-:Y:S01]  /*9680*/  F2FP.F16.F32.PACK_AB R107, RZ, R107 ;  /* 0x0000006bff6b723e */ /* 0x000fe200000000ff */
[----:B------:R-:W-:Y:S01]  /*9690*/  @P2 STG.E.U16 desc[UR36][R6.64+0x140], R106 ;  /* 0x0001406a06002986 */ /* 0x000fe2000c101524 */
[----:B------:R-:W-:Y:S02]  /*96a0*/  F2FP.F16.F32.PACK_AB R108, RZ, R108 ;  /* 0x0000006cff6c723e */ /* 0x000fe400000000ff */
[C---:B------:R-:W-:Y:S01]  /*96b0*/  ISETP.GT.AND P2, PT, R0.reuse, 0x8, P1 ;  /* 0x000000080000780c */ /* 0x040fe20000f44270 */
[----:B------:R-:W-:Y:S01]  /*96c0*/  @P3 STG.E.U16 desc[UR36][R6.64+0x142], R107 ;  /* 0x0001426b06003986 */ /* 0x000fe2000c101524 */
[----:B------:R-:W-:Y:S02]  /*96d0*/  ISETP.GT.AND P1, PT, R3, 0xb0, PT ;  /* 0x000000b00300780c */ /* 0x000fe40003f24270 */
[----:B------:R-:W-:Y:S01]  /*96e0*/  F2FP.F16.F32.PACK_AB R109, RZ, R109 ;  /* 0x0000006dff6d723e */ /* 0x000fe200000000ff */
[----:B------:R-:W-:Y:S01]  /*96f0*/  @P4 STG.E.U16 desc[UR36][R4.64+0x150], R108 ;  /* 0x0001506c04004986 */ /* 0x000fe2000c101524 */
[----:B------:R-:W-:-:S02]  /*9700*/  ISETP.GT.AND P3, PT, R0, 0x8, P0 ;  /* 0x000000080000780c */ /* 0x000fc40000764270 */
[----:B------:R-:W-:Y:S01]  /*9710*/  ISETP.GT.AND P0, PT, R3, 0xb1, PT ;  /* 0x000000b10300780c */ /* 0x000fe20003f04270 */
[----:B------:R-:W-:Y:S01]  /*9720*/  @P5 STG.E.U16 desc[UR36][R4.64+0x152], R109 ;  /* 0x0001526d04005986 */ /* 0x000fe2000c101524 */
[C---:B------:R-:W-:Y:S02]  /*9730*/  ISETP.GT.AND P4, PT, R0.reuse, RZ, P1 ;  /* 0x000000ff0000720c */ /* 0x040fe40000f84270 */
[----:B------:R-:W-:Y:S02]  /*9740*/  F2FP.F16.F32.PACK_AB R110, RZ, R110 ;  /* 0x0000006eff6e723e */ /* 0x000fe400000000ff */
[----:B------:R-:W-:Y:S02]  /*9750*/  ISETP.GT.AND P5, PT, R0, RZ, P0 ;  /* 0x000000ff0000720c */ /* 0x000fe400007a4270 */
[----:B------:R-:W-:Y:S01]  /*9760*/  F2FP.F16.F32.PACK_AB R111, RZ, R111 ;  /* 0x0000006fff6f723e */ /* 0x000fe200000000ff */
[----:B------:R-:W-:Y:S01]  /*9770*/  @P2 STG.E.U16 desc[UR36][R6.64+0x150], R110 ;  /* 0x0001506e06002986 */ /* 0x000fe2000c101524 */
[----:B------:R-:W-:-:S02]  /*9780*/  F2FP.F16.F32.PACK_AB R112, RZ, R112 ;  /* 0x00000070ff70723e */ /* 0x000fc400000000ff */
[C---:B------:R-:W-:Y:S01]  /*9790*/  ISETP.GT.AND P2, PT, R0.reuse, 0x8, P1 ;  /* 0x000000080000780c */ /* 0x040fe20000f44270 */
[----:B------:R-:W-:Y:S01]  /*97a0*/  @P3 STG.E.U16 desc[UR36][R6.64+0x152], R111 ;  /* 0x0001526f06003986 */ /* 0x000fe2000c101524 */
[C---:B------:R-:W-:Y:S02]  /*97b0*/  ISETP.GT.AND P1, PT, R3.reuse, 0xb8, PT ;  /* 0x000000b80300780c */ /* 0x040fe40003f24270 */
[----:B------:R-:W-:Y:S01]  /*97c0*/  F2FP.F16.F32.PACK_AB R113, RZ, R113 ;  /* 0x00000071ff71723e */ /* 0x000fe200000000ff */
[----:B------:R-:W-:Y:S01]  /*97d0*/  @P4 STG.E.U16 desc[UR36][R4.64+0x160], R112 ;  /* 0x0001607004004986 */ /* 0x000fe2000c101524 */
[C---:B------:R-:W-:Y:S02]  /*97e0*/  ISETP.GT.AND P3, PT, R0.reuse, 0x8, P0 ;  /* 0x000000080000780c */ /* 0x040fe40000764270 */
[----:B------:R-:W-:Y:S01]  /*97f0*/  ISETP.GT.AND P0, PT, R3, 0xb9, PT ;  /* 0x000000b90300780c */ /* 0x000fe20003f04270 */
[----:B------:R-:W-:Y:S01]  /*9800*/  @P5 STG.E.U16 desc[UR36][R4.64+0x162], R113 ;  /* 0x0001627104005986 */ /* 0x000fe2000c101524 */
[----:B------:R-:W-:-:S02]  /*9810*/  ISETP.GT.AND P4, PT, R0, RZ, P1 ;  /* 0x000000ff0000720c */ /* 0x000fc40000f84270 */
[----:B------:R-:W-:Y:S02]  /*9820*/  F2FP.F16.F32.PACK_AB R114, RZ, R114 ;  /* 0x00000072ff72723e */ /* 0x000fe400000000ff */
[C---:B------:R-:W-:Y:S02]  /*9830*/  ISETP.GT.AND P5, PT, R0.reuse, RZ, P0 ;  /* 0x000000ff0000720c */ /* 0x040fe400007a4270 */
[----:B------:R-:W-:Y:S01]  /*9840*/  F2FP.F16.F32.PACK_AB R115, RZ, R115 ;  /* 0x00000073ff73723e */ /* 0x000fe200000000ff */
[----:B------:R-:W-:Y:S01]  /*9850*/  @P2 STG.E.U16 desc[UR36][R6.64+0x160], R114 ;  /* 0x0001607206002986 */ /* 0x000fe2000c101524 */
[----:B------:R-:W-:Y:S02]  /*9860*/  F2FP.F16.F32.PACK_AB R116, RZ, R116 ;  /* 0x00000074ff74723e */ /* 0x000fe400000000ff */
        /* <DEDUP_REMOVED lines=65> */
[----:B------:R-:W-:Y:S02]  /*9c80*/  ISETP.GT.AND P5, PT, R0, RZ, P0 ;  /* 0x000000ff0000720c */ /* 0x000fe400007a4270 */
[----:B------:R-:W-:Y:S02]  /*9c90*/  F2FP.F16.F32.PACK_AB R134, RZ, R134 ;  /* 0x00000086ff86723e */ /* 0x000fe400000000ff */
[----:B------:R-:W-:Y:S02]  /*9ca0*/  F2FP.F16.F32.PACK_AB R135, RZ, R135 ;  /* 0x00000087ff87723e */ /* 0x000fe400000000ff */
[----:B------:R-:W-:Y:S01]  /*9cb0*/  F2FP.F16.F32.PACK_AB R136, RZ, R136 ;  /* 0x00000088ff88723e */ /* 0x000fe200000000ff */
[----:B------:R-:W-:Y:S01]  /*9cc0*/  @P2 STG.E.U16 desc[UR36][R6.64+0x1b0], R134 ;  /* 0x0001b08606002986 */ /* 0x000fe2000c101524 */
[----:B------:R-:W-:-:S02]  /*9cd0*/  F2FP.F16.F32.PACK_AB R137, RZ, R137 ;  /* 0x00000089ff89723e */ /* 0x000fc400000000ff */
[C---:B------:R-:W-:Y:S01]  /*9ce0*/  ISETP.GT.AND P1, PT, R0.reuse, 0x8, P1 ;  /* 0x000000080000780c */ /* 0x040fe20000f24270 */
[----:B------:R-:W-:Y:S01]  /*9cf0*/  @P3 STG.E.U16 desc[UR36][R6.64+0x1b2], R135 ;  /* 0x0001b28706003986 */ /* 0x000fe2000c101524 */
[C---:B------:R-:W-:Y:S02]  /*9d00*/  ISETP.GT.AND P2, PT, R0.reuse, 0x8, P0 ;  /* 0x000000080000780c */ /* 0x040fe40000744270 */
[C---:B------:R-:W-:Y:S01]  /*9d10*/  ISETP.GT.AND P0, PT, R3.reuse, 0xe9, PT ;  /* 0x000000e90300780c */ /* 0x040fe20003f04270 */
[----:B------:R-:W-:Y:S01]  /*9d20*/  @P4 STG.E.U16 desc[UR36][R4.64+0x1c0], R136 ;  /* 0x0001c08804004986 */ /* 0x000fe2000c101524 */
[----:B------:R-:W-:Y:S02]  /*9d30*/  ISETP.GT.AND P4, PT, R3, 0xe8, PT ;  /* 0x000000e80300780c */ /* 0x000fe40003f84270 */
[----:B------:R-:W-:Y:S01]  /*9d40*/  F2FP.F16.F32.PACK_AB R138, RZ, R138 ;  /* 0x0000008aff8a723e */ /* 0x000fe200000000ff */
[----:B------:R-:W-:Y:S01]  /*9d50*/  @P5 STG.E.U16 desc[UR36][R4.64+0x1c2], R137 ;  /* 0x0001c28904005986 */ /* 0x000fe2000c101524 */
[----:B------:R-:W-:-:S02]  /*9d60*/  ISETP.GT.AND P5, PT, R0, RZ, P4 ;  /* 0x000000ff0000720c */ /* 0x000fc400027a4270 */
[----:B------:R-:W-:Y:S01]  /*9d70*/  F2FP.F16.F32.PACK_AB R139, RZ, R139 ;  /* 0x0000008bff8b723e */ /* 0x000fe200000000ff */
[----:B------:R-:W-:Y:S01]  /*9d80*/  @P1 STG.E.U16 desc[UR36][R6.64+0x1c0], R138 ;  /* 0x0001c08a06001986 */ /* 0x000fe2000c101524 */
[----:B------:R-:W-:Y:S02]  /*9d90*/  F2FP.F16.F32.PACK_AB R140, RZ, R140 ;  /* 0x0000008cff8c723e */ /* 0x000fe400000000ff */
[C---:B------:R-:W-:Y:S01]  /*9da0*/  ISETP.GT.AND P3, PT, R0.reuse, RZ, P0 ;  /* 0x000000ff0000720c */ /* 0x040fe20000764270 */
[----:B------:R-:W-:Y:S01]  /*9db0*/  @P2 STG.E.U16 desc[UR36][R6.64+0x1c2], R139 ;  /* 0x0001c28b06002986 */ /* 0x000fe2000c101524 */
[C---:B------:R-:W-:Y:S02]  /*9dc0*/  ISETP.GT.AND P4, PT, R0.reuse, 0x8, P4 ;  /* 0x000000080000780c */ /* 0x040fe40002784270 */
[----:B------:R-:W-:Y:S02]  /*9dd0*/  F2FP.F16.F32.PACK_AB R141, RZ, R141 ;  /* 0x0000008dff8d723e */ /* 0x000fe400000000ff */
[----:B------:R-:W-:Y:S01]  /*9de0*/  F2FP.F16.F32.PACK_AB R142, RZ, R142 ;  /* 0x0000008eff8e723e */ /* 0x000fe200000000ff */
[----:B------:R-:W-:Y:S01]  /*9df0*/  @P5 STG.E.U16 desc[UR36][R4.64+0x1d0], R140 ;  /* 0x0001d08c04005986 */ /* 0x000fe2000c101524 */
[----:B------:R-:W-:-:S02]  /*9e00*/  ISETP.GT.AND P5, PT, R0, 0x8, P0 ;  /* 0x000000080000780c */ /* 0x000fc400007a4270 */
[----:B------:R-:W-:Y:S02]  /*9e10*/  F2FP.F16.F32.PACK_AB R143, RZ, R143 ;  /* 0x0000008fff8f723e */ /* 0x000fe400000000ff */
[C---:B------:R-:W-:Y:S01]  /*9e20*/  ISETP.GT.AND P0, PT, R3.reuse, 0xf1, PT ;  /* 0x000000f10300780c */ /* 0x040fe20003f04270 */
[----:B------:R-:W-:Y:S01]  /*9e30*/  @P3 STG.E.U16 desc[UR36][R4.64+0x1d2], R141 ;  /* 0x0001d28d04003986 */ /* 0x000fe2000c101524 */
[----:B------:R-:W-:Y:S02]  /*9e40*/  ISETP.GT.AND P3, PT, R3, 0xf0, PT ;  /* 0x000000f00300780c */ /* 0x000fe40003f64270 */
[----:B------:R-:W-:Y:S01]  /*9e50*/  F2FP.F16.F32.PACK_AB R144, RZ, R144 ;  /* 0x00000090ff90723e */ /* 0x000fe200000000ff */
[----:B------:R-:W-:Y:S01]  /*9e60*/  @P4 STG.E.U16 desc[UR36][R6.64+0x1d0], R142 ;  /* 0x0001d08e06004986 */ /* 0x000fe2000c101524 */
[C---:B------:R-:W-:Y:S02]  /*9e70*/  ISETP.GT.AND P4, PT, R0.reuse, RZ, P3 ;  /* 0x000000ff0000720c */ /* 0x040fe40001f84270 */
[----:B------:R-:W-:Y:S01]  /*9e80*/  F2FP.F16.F32.PACK_AB R145, RZ, R145 ;  /* 0x00000091ff91723e */ /* 0x000fe200000000ff */
[----:B------:R-:W-:Y:S01]  /*9e90*/  @P5 STG.E.U16 desc[UR36][R6.64+0x1d2], R143 ;  /* 0x0001d28f06005986 */ /* 0x000fe2000c101524 */
[----:B------:R-:W-:-:S02]  /*9ea0*/  ISETP.GT.AND P5, PT, R0, RZ, P0 ;  /* 0x000000ff0000720c */ /* 0x000fc400007a4270 */
[C---:B------:R-:W-:Y:S02]  /*9eb0*/  ISETP.GT.AND P2, PT, R3.reuse, 0xf8, PT ;  /* 0x000000f80300780c */ /* 0x040fe40003f44270 */
[----:B------:R-:W-:Y:S02]  /*9ec0*/  ISETP.GT.AND P1, PT, R3, 0xf9, PT ;  /* 0x000000f90300780c */ /* 0x000fe40003f24270 */
[C---:B------:R-:W-:Y:S02]  /*9ed0*/  ISETP.GT.AND P3, PT, R0.reuse, 0x8, P3 ;  /* 0x000000080000780c */ /* 0x040fe40001f64270 */
[C---:B------:R-:W-:Y:S01]  /*9ee0*/  ISETP.GT.AND P0, PT, R0.reuse, 0x8, P0 ;  /* 0x000000080000780c */ /* 0x040fe20000704270 */
[----:B------:R-:W-:Y:S01]  /*9ef0*/  @P4 STG.E.U16 desc[UR36][R4.64+0x1e0], R144 ;  /* 0x0001e09004004986 */ /* 0x000fe2000c101524 */
[C---:B------:R-:W-:Y:S02]  /*9f00*/  ISETP.GT.AND P4, PT, R0.reuse, RZ, P1 ;  /* 0x000000ff0000720c */ /* 0x040fe40000f84270 */
[----:B------:R-:W-:Y:S01]  /*9f10*/  F2FP.F16.F32.PACK_AB R146, RZ, R146 ;  /* 0x00000092ff92723e */ /* 0x000fe200000000ff */
[----:B------:R-:W-:Y:S01]  /*9f20*/  @P5 STG.E.U16 desc[UR36][R4.64+0x1e2], R145 ;  /* 0x0001e29104005986 */ /* 0x000fe2000c101524 */
[----:B------:R-:W-:-:S02]  /*9f30*/  ISETP.GT.AND P5, PT, R0, RZ, P2 ;  /* 0x000000ff0000720c */ /* 0x000fc400017a4270 */
[C---:B------:R-:W-:Y:S02]  /*9f40*/  ISETP.GT.AND P2, PT, R0.reuse, 0x8, P2 ;  /* 0x000000080000780c */ /* 0x040fe40001744270 */
[----:B------:R-:W-:Y:S01]  /*9f50*/  F2FP.F16.F32.PACK_AB R147, RZ, R147 ;  /* 0x00000093ff93723e */ /* 0x000fe200000000ff */
[----:B------:R-:W-:Y:S01]  /*9f60*/  @P3 STG.E.U16 desc[UR36][R6.64+0x1e0], R146 ;  /* 0x0001e09206003986 */ /* 0x000fe2000c101524 */
[----:B------:R-:W-:Y:S02]  /*9f70*/  ISETP.GT.AND P1, PT, R0, 0x8, P1 ;  /* 0x000000080000780c */ /* 0x000fe40000f24270 */
[----:B------:R-:W-:Y:S01]  /*9f80*/  F2FP.F16.F32.PACK_AB R148, RZ, R148 ;  /* 0x00000094ff94723e */ /* 0x000fe200000000ff */
[----:B------:R-:W-:Y:S01]  /*9f90*/  @P0 STG.E.U16 desc[UR36][R6.64+0x1e2], R147 ;  /* 0x0001e29306000986 */ /* 0x000fe2000c101524 */
[----:B------:R-:W-:Y:S02]  /*9fa0*/  F2FP.F16.F32.PACK_AB R149, RZ, R149 ;  /* 0x00000095ff95723e */ /* 0x000fe400000000ff */
[----:B------:R-:W-:Y:S01]  /*9fb0*/  F2FP.F16.F32.PACK_AB R150, RZ, R150 ;  /* 0x00000096ff96723e */ /* 0x000fe200000000ff */
[----:B------:R-:W-:Y:S01]  /*9fc0*/  @P5 STG.E.U16 desc[UR36][R4.64+0x1f0], R148 ;  /* 0x0001f09404005986 */ /* 0x000fe2000c101524 */
[----:B------:R-:W-:-:S03]  /*9fd0*/  F2FP.F16.F32.PACK_AB R151, RZ, R151 ;  /* 0x00000097ff97723e */ /* 0x000fc600000000ff */
[----:B------:R0:W-:Y:S02]  /*9fe0*/  @P4 STG.E.U16 desc[UR36][R4.64+0x1f2], R149 ;  /* 0x0001f29504004986 */ /* 0x0001e4000c101524 */
[----:B0-----:R-:W-:Y:S02]  /*9ff0*/  @P2 IMAD.MOV.U32 R4, RZ, RZ, R6 ;  /* 0x000000ffff042224 */ /* 0x001fe400078e0006 */
[----:B------:R-:W-:-:S05]  /*a000*/  @P2 IMAD.MOV.U32 R5, RZ, RZ, R7 ;  /* 0x000000ffff052224 */ /* 0x000fca00078e0007 */
[----:B------:R0:W-:Y:S04]  /*a010*/  @P2 STG.E.U16 desc[UR36][R4.64+0x1f0], R150 ;  /* 0x0001f09604002986 */ /* 0x0001e8000c101524 */
[----:B------:R0:W-:Y:S02]  /*a020*/  @P1 STG.E.U16 desc[UR36][R6.64+0x1f2], R151 ;  /* 0x0001f29706001986 */ /* 0x0001e4000c101524 */
.L_x_288:
[----:B------:R-:W-:Y:S05]  /*a030*/  BSYNC B0 ;  /* 0x0000000000007941 */ /* 0x000fea0003800000 */
.L_x_34:
[----:B------:R-:W-:Y:S01]  /*a040*/  ULDC UR4, c[0x0][0xc] ;  /* 0x0000030000047ab9 */ /* 0x000fe20000000800 */
[----:B------:R-:W-:Y:S01]  /*a050*/  ULDC UR5, c[0x0][0x10] ;  /* 0x0000040000057ab9 */ /* 0x000fe20000000800 */
[----:B0-----:R-:W0:Y:S01]  /*a060*/  LDC R3, c[0x0][0x14] ;  /* 0x00000500ff037b82 */ /* 0x001e220000000800 */
[----:B------:R-:W-:Y:S01]  /*a070*/  UIMAD.WIDE.U32 UR4, UR4, UR5, URZ ;  /* 0x00000005040472a5 */ /* 0x000fe2000f8e003f */
[----:B------:R-:W-:Y:S01]  /*a080*/  PRMT R0, RZ, 0x7610, R0 ;  /* 0x00007610ff007816 */ /* 0x000fe20000000000 */
[----:B------:R-:W-:Y:S02]  /*a090*/  IMAD.MOV.U32 R153, RZ, RZ, -0x1 ;  /* 0xffffffffff997424 */ /* 0x000fe400078e00ff */
[----:B------:R-:W-:Y:S02]  /*a0a0*/  IMAD.MOV.U32 R23, RZ, RZ, -0x1 ;  /* 0xffffffffff177424 */ /* 0x000fe400078e00ff */
[----:B0-----:R-:W-:-:S04]  /*a0b0*/  IMAD.WIDE.U32 R16, R3, UR4, R16 ;  /* 0x0000000403107c25 */ /* 0x001fc8000f8e0010 */
[----:B------:R-:W-:Y:S01]  /*a0c0*/  IMAD R3, R3, UR5, RZ ;  /* 0x0000000503037c24 */ /* 0x000fe2000f8e02ff */
[----:B------:R-:W-:Y:S02]  /*a0d0*/  ULDC.64 UR4, c[0x0][0x650] ;  /* 0x0001940000047ab9 */ /* 0x000fe40000000a00 */
[----:B------:R-:W-:Y:S01]  /*a0e0*/  ISETP.GE.U32.AND P0, PT, R16, UR4, PT ;  /* 0x0000000410007c0c */ /* 0x000fe2000bf06070 */
[----:B------:R-:W-:-:S05]  /*a0f0*/  IMAD.IADD R17, R17, 0x1, R3 ;  /* 0x0000000111117824 */ /* 0x000fca00078e0203 */
[----:B------:R-:W-:-:S13]  /*a100*/  ISETP.GE.U32.AND.EX P0, PT, R17, UR5, PT, P0 ;  /* 0x0000000511007c0c */ /* 0x000fda000bf06100 */
[----:B------:R-:W-:Y:S05]  /*a110*/  @P0 BRA `(.L_x_289) ;  /* 0x0000000400640947 */ /* 0x000fea0003800000 */
[----:B------:R-:W0:Y:S01]  /*a120*/  S2R R12, SR_CTAID.X ;  /* 0x00000000000c7919 */ /* 0x000e220000002500 */
[----:B------:R-:W0:Y:S01]  /*a130*/  LDC.64 R10, c[0x0][0x628] ;  /* 0x00018a00ff0a7b82 */ /* 0x000e220000000a00 */
[----:B------:R-:W-:Y:S01]  /*a140*/  ULDC UR4, c[0x0][0x150] ;  /* 0x0000540000047ab9 */ /* 0x000fe20000000800 */
[----:B-1234-:R-:W-:Y:S01]  /*a150*/  IMAD.MOV.U32 R8, RZ, RZ, R16 ;  /* 0x000000ffff087224 */ /* 0x01efe200078e0010 */
[----:B-----5:R-:W1:Y:S01]  /*a160*/  S2R R24, SR_CTAID.Y ;  /* 0x0000000000187919 */ /* 0x020e620000002600 */
[----:B------:R-:W-:-:S04]  /*a170*/  IMAD.MOV.U32 R9, RZ, RZ, R17 ;  /* 0x000000ffff097224 */ /* 0x000fc800078e0011 */
[----:B------:R-:W2:Y:S08]  /*a180*/  LDC R21, c[0x0][0x144] ;  /* 0x00005100ff157b82 */ /* 0x000eb00000000800 */
[----:B------:R-:W3:Y:S08]  /*a190*/  LDC R0, c[0x0][0x630] ;  /* 0x00018c00ff007b82 */ /* 0x000ef00000000800 */
[----:B------:R-:W4:Y:S01]  /*a1a0*/  LDC.64 R14, c[0x0][0x620] ;  /* 0x00018800ff0e7b82 */ /* 0x000f220000000a00 */
[----:B0-----:R-:W-:-:S04]  /*a1b0*/  ISETP.NE.U32.AND P0, PT, R10, RZ, PT ;  /* 0x000000ff0a00720c */ /* 0x001fc80003f05070 */
[----:B------:R-:W-:Y:S02]  /*a1c0*/  ISETP.NE.AND.EX P0, PT, R11, RZ, PT, P0 ;  /* 0x000000ff0b00720c */ /* 0x000fe40003f05300 */
[----:B------:R-:W-:-:S05]  /*a1d0*/  I2FP.F32.U32 R3, R12 ;  /* 0x0000000c00037245 */ /* 0x000fca0000201000 */
[----:B------:R-:W-:-:S04]  /*a1e0*/  FMUL R3, R3, UR4 ;  /* 0x0000000403037c20 */ /* 0x000fc80008400000 */
[----:B------:R0:W0:Y:S02]  /*a1f0*/  F2I.U32.TRUNC.NTZ R20, R3 ;  /* 0x0000000300147305 */ /* 0x000024000020f000 */
[----:B-123--:R-:W-:Y:S05]  /*a200*/  @!P0 BRA `(.L_x_290) ;  /* 0x0000000000288947 */ /* 0x00efea0003800000 */
[----:B0-----:R-:W0:Y:S02]  /*a210*/  LDC R3, c[0x0][0x634] ;  /* 0x00018d00ff037b82 */ /* 0x001e240000000800 */
        /* <DEDUP_REMOVED lines=9> */
.L_x_290:
[----:B------:R-:W1:Y:S01]  /*a2b0*/  LDC.64 R28, c[0x0][0x640] ;  /* 0x00019000ff1c7b82 */ /* 0x000e620000000a00 */
[-CC-:B------:R-:W-:Y:S01]  /*a2c0*/  SHF.R.U64 R23, R8, R0.reuse, R9.reuse ;  /* 0x0000000008177219 */ /* 0x180fe20000001209 */
[----:B0-----:R-:W-:Y:S01]  /*a2d0*/  IMAD.MOV R20, RZ, RZ, -R20 ;  /* 0x000000ffff147224 */ /* 0x001fe200078e0a14 */
[----:B------:R-:W-:Y:S01]  /*a2e0*/  SHF.R.U32.HI R0, RZ, R0, R9 ;  /* 0x00000000ff007219 */ /* 0x000fe20000011609 */
[----:B------:R-:W-:Y:S01]  /*a2f0*/  ULDC UR4, c[0x0][0x154] ;  /* 0x0000550000047ab9 */ /* 0x000fe20000000800 */
[----:B------:R-:W-:Y:S01]  /*a300*/  IADD3 R3, P0, RZ, -R23, RZ ;  /* 0x80000017ff037210 */ /* 0x000fe20007f1e0ff */
[----:B------:R-:W-:Y:S02]  /*a310*/  IMAD R21, R21, R20, R12 ;  /* 0x0000001415157224 */ /* 0x000fe400078e020c */
[----:B------:R-:W0:Y:S01]  /*a320*/  LDC R6, c[0x0][0x618] ;  /* 0x00018600ff067b82 */ /* 0x000e220000000800 */
[----:B------:R-:W-:Y:S02]  /*a330*/  IMAD.MOV.U32 R7, RZ, RZ, 0x1 ;  /* 0x00000001ff077424 */ /* 0x000fe400078e00ff */
[----:B------:R-:W-:-:S04]  /*a340*/  IMAD.X R5, RZ, RZ, ~R0, P0 ;  /* 0x000000ffff057224 */ /* 0x000fc800000e0e00 */
[-C--:B----4-:R-:W-:Y:S01]  /*a350*/  IMAD R0, R5, R14.reuse, RZ ;  /* 0x0000000e05007224 */ /* 0x090fe200078e02ff */
[----:B------:R-:W2:Y:S01]  /*a360*/  LDC R8, c[0x0][0x608] ;  /* 0x00018200ff087b82 */ /* 0x000ea20000000800 */
[----:B------:R-:W-:-:S04]  /*a370*/  IMAD.WIDE.U32 R4, R3, R14, R16 ;  /* 0x0000000e03047225 */ /* 0x000fc800078e0010 */
[----:B------:R-:W-:Y:S01]  /*a380*/  IMAD R3, R3, R15, R0 ;  /* 0x0000000f03037224 */ /* 0x000fe200078e0200 */
[----:B------:R-:W-:Y:S02]  /*a390*/  I2FP.F32.U32 R0, R24 ;  /* 0x0000001800007245 */ /* 0x000fe40000201000 */
[----:B------:R-:W3:Y:S01]  /*a3a0*/  LDC R26, c[0x0][0x658] ;  /* 0x00019600ff1a7b82 */ /* 0x000ee20000000800 */
[----:B------:R-:W-:Y:S01]  /*a3b0*/  IMAD.IADD R3, R5, 0x1, R3 ;  /* 0x0000000105037824 */ /* 0x000fe200078e0203 */
[----:B-1----:R-:W-:Y:S01]  /*a3c0*/  ISETP.NE.U32.AND P0, PT, R28, RZ, PT ;  /* 0x000000ff1c00720c */ /* 0x002fe20003f05070 */
[----:B------:R-:W-:Y:S01]  /*a3d0*/  FMUL R0, R0, UR4 ;  /* 0x0000000400007c20 */ /* 0x000fe20008400000 */
[----:B------:R-:W-:Y:S02]  /*a3e0*/  IMAD.MOV.U32 R5, RZ, RZ, -0x1 ;  /* 0xffffffffff057424 */ /* 0x000fe400078e00ff */
[----:B------:R-:W-:Y:S01]  /*a3f0*/  ISETP.NE.AND.EX P0, PT, R29, RZ, PT, P0 ;  /* 0x000000ff1d00720c */ /* 0x000fe20003f05300 */
[----:B------:R1:W4:Y:S01]  /*a400*/  F2I.U32.TRUNC.NTZ R13, R0 ;  /* 0x00000000000d7305 */ /* 0x000322000020f000 */
[----:B------:R-:W1:Y:S01]  /*a410*/  LDC R15, c[0x0][0x148] ;  /* 0x00005200ff0f7b82 */ /* 0x000e620000000800 */
[----:B0-----:R-:W-:-:S02]  /*a420*/  SHF.R.U64 R12, R4, R6, R3 ;  /* 0x00000006040c7219 */ /* 0x001fc40000001203 */
[----:B------:R-:W-:-:S05]  /*a430*/  SHF.R.U32.HI R3, RZ, R6, R3 ;  /* 0x00000006ff037219 */ /* 0x000fca0000011603 */
[----:B------:R-:W0:Y:S01]  /*a440*/  LDC R20, c[0x0][0x600] ;  /* 0x00018000ff147b82 */ /* 0x000e220000000800 */
[-CC-:B--2---:R-:W-:Y:S02]  /*a450*/  SHF.R.U64 R10, R12, R8.reuse, R3.reuse ;  /* 0x000000080c0a7219 */ /* 0x184fe40000001203 */
[----:B------:R-:W-:-:S05]  /*a460*/  SHF.R.U32.HI R3, RZ, R8, R3 ;  /* 0x00000008ff037219 */ /* 0x000fca0000011603 */
[----:B------:R-:W2:Y:S01]  /*a470*/  LDC R27, c[0x0][0x648] ;  /* 0x00019200ff1b7b82 */ /* 0x000ea20000000800 */
[-C--:B---3--:R-:W-:Y:S02]  /*a480*/  SHF.L.U32 R4, R5, R26.reuse, RZ ;  /* 0x0000001a05047219 */ /* 0x088fe400000006ff */
[--C-:B------:R-:W-:Y:S02]  /*a490*/  SHF.R.U64 R14, R10, R26, R3.reuse ;  /* 0x0000001a0a0e7219 */ /* 0x100fe40000001203 */
[----:B------:R-:W-:Y:S02]  /*a4a0*/  LOP3.LUT R25, RZ, R4, RZ, 0x33, !PT ;  /* 0x00000004ff197212 */ /* 0x000fe400078e33ff */
[-C--:B------:R-:W-:Y:S01]  /*a4b0*/  SHF.R.U32.HI R5, RZ, R26.reuse, R3 ;  /* 0x0000001aff057219 */ /* 0x080fe20000011603 */
[----:B------:R-:W3:Y:S01]  /*a4c0*/  LDC R30, c[0x0][0x638] ;  /* 0x00018e00ff1e7b82 */ /* 0x000ee20000000800 */
[----:B------:R-:W-:Y:S01]  /*a4d0*/  SHF.L.U32 R154, R7, R26, RZ ;  /* 0x0000001a079a7219 */ /* 0x000fe200000006ff */
[----:B------:R-:W-:-:S06]  /*a4e0*/  IMAD.MOV.U32 R4, RZ, RZ, R14 ;  /* 0x000000ffff047224 */ /* 0x000fcc00078e000e */
[----:B------:R-:W0:Y:S01]  /*a4f0*/  LDC R31, c[0x0][0x610] ;  /* 0x00018400ff1f7b82 */ /* 0x000e220000000800 */
[----:B----4-:R-:W-:Y:S05]  /*a500*/  @!P0 BRA `(.L_x_291) ;  /* 0x0000000000288947 */ /* 0x010fea0003800000 */
        /* <DEDUP_REMOVED lines=10> */
.L_x_291:
[----:B------:R-:W-:Y:S01]  /*a5b0*/  ISETP.NE.AND P0, PT, R2, 0x1, PT ;  /* 0x000000010200780c */ /* 0x000fe20003f05270 */
[----:B0-----:R-:W-:Y:S01]  /*a5c0*/  VIADD R7, R20, 0xffffffff ;  /* 0xffffffff14077836 */ /* 0x001fe20000000000 */
[----:B-12---:R-:W-:Y:S01]  /*a5d0*/  SHF.R.U64 R0, R4, R27, R5 ;  /* 0x0000001b04007219 */ /* 0x006fe20000001205 */
[----:B------:R-:W-:Y:S01]  /*a5e0*/  IMAD.MOV R13, RZ, RZ, -R13 ;  /* 0x000000ffff0d7224 */ /* 0x000fe200078e0a0d */
[----:B------:R-:W-:Y:S01]  /*a5f0*/  LOP3.LUT R5, R10, R25, RZ, 0xc0, !PT ;  /* 0x000000190a057212 */ /* 0x000fe200078ec0ff */
[----:B------:R-:W-:Y:S02]  /*a600*/  IMAD.MOV.U32 R4, RZ, RZ, 0x1 ;  /* 0x00000001ff047424 */ /* 0x000fe400078e00ff */
[----:B------:R-:W-:Y:S02]  /*a610*/  IMAD.MOV R3, RZ, RZ, -R0 ;  /* 0x000000ffff037224 */ /* 0x000fe400078e0a00 */
[----:B------:R-:W-:Y:S01]  /*a620*/  IMAD R154, R154, R0, R5 ;  /* 0x000000009a9a7224 */ /* 0x000fe200078e0205 */
[----:B------:R-:W-:Y:S01]  /*a630*/  LOP3.LUT R5, R12, R7, RZ, 0xc0, !PT ;  /* 0x000000070c057212 */ /* 0x000fe200078ec0ff */
[----:B---3--:R-:W-:-:S02]  /*a640*/  IMAD R0, R3, R30, R14 ;  /* 0x0000001e03007224 */ /* 0x008fc400078e020e */
[----:B------:R-:W-:Y:S02]  /*a650*/  @P0 IMAD R21, R15, R13, R24 ;  /* 0x0000000d0f150224 */ /* 0x000fe400078e0218 */
[----:B------:R-:W-:Y:S01]  /*a660*/  IMAD R3, R0, R20, R5 ;  /* 0x0000001400037224 */ /* 0x000fe200078e0205 */
[----:B------:R-:W-:Y:S01]  /*a670*/  PRMT R0, R4, 0x7610, R0 ;  /* 0x0000761004007816 */ /* 0x000fe20000000000 */
[----:B------:R-:W-:-:S05]  /*a680*/  IMAD R154, R154, R31, R21 ;  /* 0x0000001f9a9a7224 */ /* 0x000fca00078e0215 */
[----:B------:R-:W-:Y:S02]  /*a690*/  SEL R153, R3, R154, !P0 ;  /* 0x0000009a03997207 */ /* 0x000fe40004000000 */
[----:B------:R-:W-:-:S07]  /*a6a0*/  SEL R154, R154, R3, !P0 ;  /* 0x000000039a9a7207 */ /* 0x000fce0004000000 */
.L_x_289:
[----:B------:R-:W-:-:S13]  /*a6b0*/  LOP3.LUT P0, RZ, R0, 0xff, RZ, 0xc0, !PT ;  /* 0x000000ff00ff7812 */ /* 0x000fda000780c0ff */
[----:B------:R-:W-:Y:S05]  /*a6c0*/  @P0 BRA `(.L_x_292) ;  /* 0xffffff6800c40947 */ /* 0x000fea000383ffff */
[----:B------:R-:W-:Y:S05]  /*a6d0*/  EXIT ;  /* 0x000000000000794d */ /* 0x000fea0003800000 */
.L_x_7:
[----:B0-----:R-:W-:Y:S01]  /*a6e0*/  ULDC.64 UR4, c[0x0][0x650] ;  /* 0x0001940000047ab9 */ /* 0x001fe20000000a00 */
        /* <DEDUP_REMOVED lines=25> */
.L_x_294:
[----:B------:R-:W0:Y:S01]  /*a880*/  LDC.64 R28, c[0x0][0x640] ;  /* 0x00019000ff1c7b82 */ /* 0x000e220000000a00 */
[-CC-:B------:R-:W-:Y:S01]  /*a890*/  SHF.R.U64 R22, R12, R6.reuse, R13.reuse ;  /* 0x000000060c167219 */ /* 0x180fe2000000120d */
[----:B------:R-:W-:Y:S01]  /*a8a0*/  IMAD.MOV.U32 R30, RZ, RZ, 0x1 ;  /* 0x00000001ff1e7424 */ /* 0x000fe200078e00ff */
[----:B------:R-:W-:Y:S02]  /*a8b0*/  SHF.R.U32.HI R6, RZ, R6, R13 ;  /* 0x00000006ff067219 */ /* 0x000fe4000001160d */
        /* <DEDUP_REMOVED lines=8> */
[----:B------:R-:W-:Y:S01]  /*a940*/  IMAD.IADD R9, R9, 0x1, R11 ;  /* 0x0000000109097824 */ /* 0x000fe200078e020b */
[----:B0-----:R-:W-:-:S04]  /*a950*/  ISETP.NE.U32.AND P0, PT, R28, RZ, PT ;  /* 0x000000ff1c00720c */ /* 0x001fc80003f05070 */
[----:B------:R-:W-:Y:S02]  /*a960*/  ISETP.NE.AND.EX P0, PT, R29, RZ, PT, P0 ;  /* 0x000000ff1d00720c */ /* 0x000fe40003f05300 */
[----:B------:R-:W0:Y:S01]  /*a970*/  LDC R20, c[0x0][0x600] ;  /* 0x00018000ff147b82 */ /* 0x000e220000000800 */
[-CC-:B-1----:R-:W-:Y:S01]  /*a980*/  SHF.R.U64 R14, R8, R10.reuse, R9.reuse ;  /* 0x0000000a080e7219 */ /* 0x182fe20000001209 */
[----:B------:R-:W-:Y:S01]  /*a990*/  IMAD.MOV.U32 R8, RZ, RZ, -0x1 ;  /* 0xffffffffff087424 */ /* 0x000fe200078e00ff */
[----:B------:R-:W-:-:S05]  /*a9a0*/  SHF.R.U32.HI R9, RZ, R10, R9 ;  /* 0x0000000aff097219 */ /* 0x000fca0000011609 */
[----:B------:R-:W1:Y:S01]  /*a9b0*/  LDC R26, c[0x0][0x648] ;  /* 0x00019200ff1a7b82 */ /* 0x000e620000000800 */
[-CC-:B--2---:R-:W-:Y:S02]  /*a9c0*/  SHF.R.U64 R21, R14, R12.reuse, R9.reuse ;  /* 0x0000000c0e157219 */ /* 0x184fe40000001209 */
[----:B------:R-:W-:-:S05]  /*a9d0*/  SHF.R.U32.HI R6, RZ, R12, R9 ;  /* 0x0000000cff067219 */ /* 0x000fca0000011609 */
[----:B------:R-:W2:Y:S01]  /*a9e0*/  LDC R27, c[0x0][0x638] ;  /* 0x00018e00ff1b7b82 */ /* 0x000ea20000000800 */
[-C--:B---3--:R-:W-:Y:S02]  /*a9f0*/  SHF.L.U32 R8, R8, R25.reuse, RZ ;  /* 0x0000001908087219 */ /* 0x088fe400000006ff */
[-CC-:B------:R-:W-:Y:S02]  /*aa00*/  SHF.R.U64 R23, R21, R25.reuse, R6.reuse ;  /* 0x0000001915177219 */ /* 0x180fe40000001206 */
[----:B------:R-:W-:Y:S02]  /*aa10*/  LOP3.LUT R32, RZ, R8, RZ, 0x33, !PT ;  /* 0x00000008ff207212 */ /* 0x000fe400078e33ff */
[----:B------:R-:W-:Y:S01]  /*aa20*/  SHF.R.U32.HI R9, RZ, R25, R6 ;  /* 0x00000019ff097219 */ /* 0x000fe20000011606 */
[----:B------:R-:W3:Y:S01]  /*aa30*/  LDC R31, c[0x0][0x610] ;  /* 0x00018400ff1f7b82 */ /* 0x000ee20000000800 */
[----:B------:R-:W-:Y:S01]  /*aa40*/  IMAD.MOV.U32 R8, RZ, RZ, R23 ;  /* 0x000000ffff087224 */ /* 0x000fe200078e0017 */
[----:B------:R-:W-:Y:S06]  /*aa50*/  @!P0 BRA `(.L_x_295) ;  /* 0x0000000000288947 */ /* 0x000fec0003800000 */
        /* <DEDUP_REMOVED lines=10> */
.L_x_295:
[----:B------:R-:W-:Y:S02]  /*ab00*/  ISETP.NE.AND P0, PT, R2, 0x1, PT ;  /* 0x000000010200780c */ /* 0x000fe40003f05270 */
[----:B-1----:R-:W-:Y:S01]  /*ab10*/  SHF.R.U64 R6, R8, R26, R9 ;  /* 0x0000001a08067219 */ /* 0x002fe20000001209 */
[----:B0-----:R-:W-:Y:S01]  /*ab20*/  VIADD R9, R20, 0xffffffff ;  /* 0xffffffff14097836 */ /* 0x001fe20000000000 */
[----:B------:R-:W-:Y:S02]  /*ab30*/  SHF.L.U32 R30, R30, R25, RZ ;  /* 0x000000191e1e7219 */ /* 0x000fe400000006ff */
[----:B------:R-:W-:Y:S01]  /*ab40*/  LOP3.LUT R5, R21, R32, RZ, 0xc0, !PT ;  /* 0x0000002015057212 */ /* 0x000fe200078ec0ff */
[----:B------:R-:W-:-:S04]  /*ab50*/  IMAD.MOV R8, RZ, RZ, -R6 ;  /* 0x000000ffff087224 */ /* 0x000fc800078e0a06 */
[----:B------:R-:W-:Y:S01]  /*ab60*/  IMAD R6, R30, R6, R5 ;  /* 0x000000061e067224 */ /* 0x000fe200078e0205 */
[----:B------:R-:W-:Y:S01]  /*ab70*/  LOP3.LUT R5, R14, R9, RZ, 0xc0, !PT ;  /* 0x000000090e057212 */ /* 0x000fe200078ec0ff */
[----:B------:R-:W-:Y:S02]  /*ab80*/  @P0 IMAD R3, R7, R24, R4 ;  /* 0x0000001807030224 */ /* 0x000fe400078e0204 */
[----:B--2---:R-:W-:Y:S02]  /*ab90*/  IMAD R4, R8, R27, R23 ;  /* 0x0000001b08047224 */ /* 0x004fe400078e0217 */
[----:B---3--:R-:W-:Y:S02]  /*aba0*/  IMAD R3, R6, R31, R3 ;  /* 0x0000001f06037224 */ /* 0x008fe400078e0203 */
[----:B------:R-:W-:Y:S02]  /*abb0*/  IMAD R4, R4, R20, R5 ;  /* 0x0000001404047224 */ /* 0x000fe400078e0205 */
[----:B------:R-:W-:-:S02]  /*abc0*/  IMAD.MOV.U32 R8, RZ, RZ, 0x1 ;  /* 0x00000001ff087424 */ /* 0x000fc400078e00ff */
[----:B------:R-:W-:Y:S01]  /*abd0*/  IMAD.MOV.U32 R6, RZ, RZ, R22 ;  /* 0x000000ffff067224 */ /* 0x000fe200078e0016 */
[----:B------:R-:W-:Y:S02]  /*abe0*/  SEL R21, R4, R3, !P0 ;  /* 0x0000000304157207 */ /* 0x000fe40004000000 */
[----:B------:R-:W-:-:S07]  /*abf0*/  SEL R20, R3, R4, !P0 ;  /* 0x0000000403147207 */ /* 0x000fce0004000000 */
.L_x_293:
[----:B------:R-:W-:-:S08]  /*ac00*/  NOP ;  /* 0x0000000000007918 */ /* 0x000fd00000000000 */
[----:B------:R-:W0:-:S00]  /*ac10*/  USETMAXREG.DEALLOC.CTAPOOL 0x28 ;  /* 0x00000028000079c8 */ /* 0x000e0000080e0500 */
[----:B0-----:R-:W-:-:S13]  /*ac20*/  ISETP.NE.AND P0, PT, R0, RZ, PT ;  /* 0x000000ff0000720c */ /* 0x001fda0003f05270 */
[----:B------:R-:W-:Y:S05]  /*ac30*/  @P0 EXIT ;  /* 0x000000000000094d */ /* 0x000fea0003800000 */
[----:B------:R-:W-:Y:S01]  /*ac40*/  LOP3.LUT P0, RZ, R8, 0xff, RZ, 0xc0, !PT ;  /* 0x000000ff08ff7812 */ /* 0x000fe2000780c0ff */
[----:B------:R-:W-:Y:S02]  /*ac50*/  IMAD.MOV.U32 R0, RZ, RZ, 0x1 ;  /* 0x00000001ff007424 */ /* 0x000fe400078e00ff */
[----:B------:R-:W-:-:S10]  /*ac60*/  IMAD.MOV.U32 R3, RZ, RZ, RZ ;  /* 0x000000ffff037224 */ /* 0x000fd400078e00ff */
[----:B------:R-:W-:Y:S05]  /*ac70*/  @!P0 BRA `(.L_x_296) ;  /* 0x0000000c00748947 */ /* 0x000fea0003800000 */
[----:B------:R-:W0:Y:S01]  /*ac80*/  LDC R0, c[0x0][0x28c] ;  /* 0x0000a300ff007b82 */ /* 0x000e220000000800 */
[----:B------:R-:W1:Y:S01]  /*ac90*/  S2R R9, SR_CgaCtaId ;  /* 0x0000000000097919 */ /* 0x000e620000008800 */
[----:B------:R-:W-:Y:S01]  /*aca0*/  ULDC UR5, c[0x0][0x658] ;  /* 0x0001960000057ab9 */ /* 0x000fe20000000800 */
[----:B------:R-:W-:Y:S01]  /*acb0*/  UMOV UR7, 0xffffffff ;  /* 0xffffffff00077882 */ /* 0x000fe20000000000 */
[----:B------:R-:W-:Y:S01]  /*acc0*/  ULDC UR6, c[0x0][0xc] ;  /* 0x0000030000067ab9 */ /* 0x000fe20000000800 */
[----:B------:R-:W-:Y:S01]  /*acd0*/  USHF.L.U32 UR9, UR7, UR5, URZ ;  /* 0x0000000507097299 */ /* 0x000fe2000800063f */
[----:B------:R-:W-:Y:S01]  /*ace0*/  BSSY B0, `(.L_x_296) ;  /* 0x00000d6000007945 */ /* 0x000fe20003800000 */
[----:B------:R-:W-:Y:S01]  /*acf0*/  UMOV UR8, 0x1 ;  /* 0x0000000100087882 */ /* 0x000fe20000000000 */
[----:B------:R-:W-:Y:S01]  /*ad00*/  ULDC UR7, c[0x0][0x10] ;  /* 0x0000040000077ab9 */ /* 0x000fe20000000800 */
[----:B------:R-:W-:Y:S01]  /*ad10*/  USHF.L.U32 UR5, UR8, UR5, URZ ;  /* 0x0000000508057299 */ /* 0x000fe2000800063f */
[----:B------:R-:W-:Y:S01]  /*ad20*/  IMAD.MOV.U32 R11, RZ, RZ, 0x1 ;  /* 0x00000001ff0b7424 */ /* 0x000fe200078e00ff */
[----:B------:R-:W-:Y:S01]  /*ad30*/  UIMAD.WIDE.U32 UR6, UR6, UR7, URZ ;  /* 0x00000007060672a5 */ /* 0x000fe2000f8e003f */
[----:B------:R-:W-:Y:S01]  /*ad40*/  LOP3.LUT R8, R19, 0x2, RZ, 0xfc, !PT ;  /* 0x0000000213087812 */ /* 0x000fe200078efcff */
[----:B------:R-:W-:Y:S01]  /*ad50*/  ULDC UR8, c[0x0][0x14] ;  /* 0x0000050000087ab9 */ /* 0x000fe20000000800 */
[----:B------:R-:W-:Y:S01]  /*ad60*/  ULDC UR4, c[0x0][0x600] ;  /* 0x0001800000047ab9 */ /* 0x000fe20000000800 */
[----:B------:R-:W-:-:S02]  /*ad70*/  UIMAD.WIDE.U32 UR30, UR6, UR8, URZ ;  /* 0x00000008061e72a5 */ /* 0x000fc4000f8e003f */
[----:B------:R-:W-:Y:S02]  /*ad80*/  UIMAD UR7, UR7, UR8, URZ ;  /* 0x00000008070772a4 */ /* 0x000fe4000f8e023f */
[----:B------:R-:W-:Y:S02]  /*ad90*/  UIADD3 UR4, UR4, -0x1, URZ ;  /* 0xffffffff04047890 */ /* 0x000fe4000fffe03f */
[----:B------:R-:W-:Y:S02]  /*ada0*/  ULOP3.LUT UR6, URZ, UR9, URZ, 0x33, !UPT ;  /* 0x000000093f067292 */ /* 0x000fe4000f8e333f */
[----:B------:R-:W-:Y:S01]  /*adb0*/  UIADD3 UR7, UR31, UR7, URZ ;  /* 0x000000071f077290 */ /* 0x000fe2000fffe03f */
[----:B0-----:R-:W-:Y:S01]  /*adc0*/  VIADD R0, R0, 0x7f ;  /* 0x0000007f00007836 */ /* 0x001fe20000000000 */
[----:B------:R-:W-:-:S04]  /*add0*/  ULDC.64 UR38, c[0x0][0x198] ;  /* 0x0000660000267ab9 */ /* 0x000fc80000000a00 */
[----:B------:R-:W-:-:S04]  /*ade0*/  SHF.R.S32.HI R3, RZ, 0x1f, R0 ;  /* 0x0000001fff037819 */ /* 0x000fc80000011400 */
[----:B------:R-:W-:Y:S01]  /*adf0*/  LEA.HI R10, R3, R0, RZ, 0x7 ;  /* 0x00000000030a7211 */ /* 0x000fe200078f38ff */
[C---:B-1----:R-:W-:Y:S02]  /*ae00*/  IMAD.SHL.U32 R12, R9.reuse, 0x80, RZ ;  /* 0x00000080090c7824 */ /* 0x042fe400078e00ff */
[----:B------:R-:W-:Y:S01]  /*ae10*/  IMAD.MOV.U32 R0, RZ, RZ, 0x1 ;  /* 0x00000001ff007424 */ /* 0x000fe200078e00ff */
[----:B------:R-:W-:Y:S01]  /*ae20*/  SHF.R.S32.HI R10, RZ, 0x7, R10 ;  /* 0x00000007ff0a7819 */ /* 0x000fe2000001140a */
[----:B------:R-:W-:Y:S01]  /*ae30*/  IMAD.MOV.U32 R3, RZ, RZ, RZ ;  /* 0x000000ffff037224 */ /* 0x000fe200078e00ff */
[----:B------:R-:W-:Y:S01]  /*ae40*/  LOP3.LUT R12, R12, 0x80, RZ, 0xc0, !PT ;  /* 0x000000800c0c7812 */ /* 0x000fe200078ec0ff */
[----:B------:R-:W-:Y:S02]  /*ae50*/  IMAD.SHL.U32 R9, R9, 0x2000, RZ ;  /* 0x0000200009097824 */ /* 0x000fe400078e00ff */
[----:B------:R-:W-:-:S07]  /*ae60*/  VIADD R13, R10, 0x1 ;  /* 0x000000010a0d7836 */ /* 0x000fce0000000000 */
.L_x_307:
[----:B------:R-:W-:-:S03]  /*ae70*/  UMOV UR8, 0xffffffff ;  /* 0xffffffff00087882 */ /* 0x000fc60000000000 */
[----:B------:R-:W-:Y:S05]  /*ae80*/  BRA.DIV UR8, `(.L_x_297) ;  /* 0x0000000e08b47947 */ /* 0x000fea000b800000 */
[----:B------:R-:W-:-:S13]  /*ae90*/  ELECT P6, URZ, PT ;  /* 0x00000000003f782f */ /* 0x000fda00038c0000 */
.L_x_317:
[----:B------:R-:W0:Y:S01]  /*aea0*/  LDC R4, c[0x0][0x28c] ;  /* 0x0000a300ff047b82 */ /* 0x000e220000000800 */
[----:B------:R-:W-:Y:S01]  /*aeb0*/  BSSY B1, `(.L_x_298) ;  /* 0x0000045000017945 */ /* 0x000fe20003800000 */
[----:B0-----:R-:W-:-:S13]  /*aec0*/  ISETP.LT.OR P6, PT, R4, 0x1, !P6 ;  /* 0x000000010400780c */ /* 0x001fda00077c1670 */
[----:B------:R-:W-:Y:S05]  /*aed0*/  @P6 BRA `(.L_x_299) ;  /* 0x0000000400086947 */ /* 0x000fea0003800000 */
[----:B------:R-:W-:Y:S02]  /*aee0*/  IMAD.SHL.U32 R20, R20, 0x80, RZ ;  /* 0x0000008014147824 */ /* 0x000fe400078e00ff */
[----:B------:R-:W-:Y:S02]  /*aef0*/  IMAD R21, R21, 0x100, R12 ;  /* 0x0000010015157824 */ /* 0x000fe400078e020c */
[----:B------:R-:W-:Y:S02]  /*af00*/  IMAD.MOV.U32 R22, RZ, RZ, RZ ;  /* 0x000000ffff167224 */ /* 0x000fe400078e00ff */
[----:B------:R-:W-:Y:S02]  /*af10*/  IMAD.MOV.U32 R4, RZ, RZ, R13 ;  /* 0x000000ffff047224 */ /* 0x000fe400078e000d */
[----:B------:R-:W-:Y:S02]  /*af20*/  IMAD.MOV.U32 R5, RZ, RZ, R0 ;  /* 0x000000ffff057224 */ /* 0x000fe400078e0000 */
[----:B------:R-:W-:-:S07]  /*af30*/  IMAD.MOV.U32 R7, RZ, RZ, R3 ;  /* 0x000000ffff077224 */ /* 0x000fce00078e0003 */
.L_x_302:
[----:B------:R-:W0:Y:S01]  /*af40*/  S2R R15, SR_CgaCtaId ;  /* 0x00000000000f7919 */ /* 0x000e220000008800 */
[----:B------:R-:W-:Y:S02]  /*af50*/  MOV R14, 0x400 ;  /* 0x00000400000e7802 */ /* 0x000fe40000000f00 */
[----:B------:R-:W-:Y:S02]  /*af60*/  LOP3.LUT P1, RZ, R18, 0x7f, RZ, 0xc0, !PT ;  /* 0x0000007f12ff7812 */ /* 0x000fe4000782c0ff */
[----:B0-----:R-:W-:Y:S02]  /*af70*/  LEA R25, R15, R14, 0x18 ;  /* 0x0000000e0f197211 */ /* 0x001fe400078ec0ff */
[----:B------:R-:W-:-:S09]  /*af80*/  SHF.L.U32 R14, R5, 0x1f, RZ ;  /* 0x0000001f050e7819 */ /* 0x000fd200000006ff */
[----:B------:R-:W0:Y:S01]  /*af90*/  @!P1 LDC R15, c[0x0][0x500] ;  /* 0x00014000ff0f9b82 */ /* 0x000e220000000800 */
[----:B------:R-:W-:-:S04]  /*afa0*/  IMAD R23, R7, 0x8, R25 ;  /* 0x0000000807177824 */ /* 0x000fc800078e0219 */
[----:B------:R-:W1:Y:S02]  /*afb0*/  SYNCS.PHASECHK.TRANS64.TRYWAIT P0, [R23+URZ+0x18], R14 ;  /* 0x0000180e170075a7 */ /* 0x000e64000800017f */
[----:B-1----:R-:W-:Y:S05]  /*afc0*/  @!P0 BRA `(.L_x_300) ;  /* 0x0000000c00848947 */ /* 0x002fea0003800000 */
.L_x_318:
[----:B-1----:R-:W-:Y:S01]  /*afd0*/  PRMT R14, R8, 0x9910, RZ ;  /* 0x00009910080e7816 */ /* 0x002fe200000000ff */
[----:B0-----:R0:W-:Y:S03]  /*afe0*/  @!P1 SYNCS.ARRIVE.TRANS64 RZ, [R23+URZ], R15 ;  /* 0x0000000f17ff99a7 */ /* 0x0011e6000800003f */
[----:B------:R-:W-:-:S13]  /*aff0*/  ISETP.NE.AND P0, PT, R14, 0x2, PT ;  /* 0x000000020e00780c */ /* 0x000fda0003f05270 */
[----:B0-----:R-:W-:Y:S05]  /*b000*/  @P0 BRA `(.L_x_301) ;  /* 0x0000000000040947 */ /* 0x001fea0003800000 */
[----:B------:R-:W-:Y:S01]  /*b010*/  BPT.TRAP 0x1 ;  /* 0x000000040000795c */ /* 0x000fe20000300000 */
.L_x_301:
[----:B------:R-:W-:Y:S01]  /*b020*/  IMAD.SHL.U32 R14, R7, 0x8000, RZ ;  /* 0x00008000070e7824 */ /* 0x000fe200078e00ff */
[----:B------:R-:W-:Y:S01]  /*b030*/  R2UR UR34, R22 ;  /* 0x00000000162272ca */ /* 0x000fe200000e0000 */
[----:B------:R-:W-:Y:S01]  /*b040*/  VIADD R4, R4, 0xffffffff ;  /* 0xffffffff04047836 */ /* 0x000fe20000000000 */
[----:B------:R-:W-:Y:S01]  /*b050*/  R2UR UR33, R23 ;  /* 0x00000000172172ca */ /* 0x000fe200000e0000 */
[----:B------:R-:W-:Y:S01]  /*b060*/  IMAD.IADD R15, R25, 0x1, R14 ;  /* 0x00000001190f7824 */ /* 0x000fe200078e020e */
[----:B------:R-:W-:Y:S01]  /*b070*/  LOP3.LUT R14, R14, 0x2000, R9, 0xf8, !PT ;  /* 0x000020000e0e7812 */ /* 0x000fe200078ef809 */
[----:B------:R-:W-:Y:S01]  /*b080*/  UIADD3 UR14, UP0, UR38, 0xf0, URZ ;  /* 0x000000f0260e7890 */ /* 0x000fe2000ff1e03f */
[----:B------:R-:W-:Y:S01]  /*b090*/  R2UR UR36, R6 ;  /* 0x00000000062472ca */ /* 0x000fe200000e0000 */
[----:B------:R-:W-:Y:S01]  /*b0a0*/  UIADD3 UR40, UP1, UR38, 0x1f0, URZ ;  /* 0x000001f026287890 */ /* 0x000fe2000ff3e03f */
[----:B------:R-:W-:Y:S01]  /*b0b0*/  R2UR UR24, R15 ;  /* 0x000000000f1872ca */ /* 0x000fe200000e0000 */
[----:B------:R-:W-:Y:S01]  /*b0c0*/  IMAD R14, R14, 0x2, R25 ;  /* 0x000000020e0e7824 */ /* 0x000fe200078e0219 */
[----:B------:R-:W-:Y:S01]  /*b0d0*/  R2UR UR35, R20 ;  /* 0x00000000142372ca */ /* 0x000fe200000e0000 */
[----:B------:R-:W-:Y:S01]  /*b0e0*/  UIADD3.X UR15, URZ, UR39, URZ, UP0, !UPT ;  /* 0x000000273f0f7290 */ /* 0x000fe200087fe43f */
[----:B------:R-:W-:Y:S01]  /*b0f0*/  R2UR UR19, R21 ;  /* 0x00000000151372ca */ /* 0x000fe200000e0000 */
[----:B------:R-:W-:Y:S01]  /*b100*/  UIADD3 UR26, UR34, 0x40, URZ ;  /* 0x00000040221a7890 */ /* 0x000fe2000fffe03f */
[----:B------:R-:W-:Y:S01]  /*b110*/  R2UR UR8, R14 ;  /* 0x000000000e0872ca */ /* 0x000fe200000e0000 */
[----:B------:R-:W-:Y:S01]  /*b120*/  UIADD3.X UR41, URZ, UR39, URZ, UP1, !UPT ;  /* 0x000000273f297290 */ /* 0x000fe20008ffe43f */
[----:B------:R-:W-:Y:S01]  /*b130*/  ISETP.GT.AND P1, PT, R4, 0x1, PT ;  /* 0x000000010400780c */ /* 0x000fe20003f24270 */
[----:B------:R-:W-:Y:S01]  /*b140*/  VIADD R7, R7, 0x1 ;  /* 0x0000000107077836 */ /* 0x000fe20000000000 */
[----:B------:R-:W-:Y:S01]  /*b150*/  UMOV UR22, 0x0 ;  /* 0x0000000000167882 */ /* 0x000fe20000000000 */
[----:B------:R-:W-:Y:S01]  /*b160*/  UMOV UR23, 0x10000000 ;  /* 0x1000000000177882 */ /* 0x000fe20000000000 */
[----:B------:R-:W-:Y:S01]  /*b170*/  UMOV UR25, UR33 ;  /* 0x0000002100197c82 */ /* 0x000fe20008000000 */
[----:B------:R-:W-:Y:S01]  /*b180*/  UIADD3 UR32, UR24, 0x100, URZ ;  /* 0x0000010018207890 */ /* 0x000fe2000fffe03f */
[----:B------:R-:W-:Y:S01]  /*b190*/  ISETP.NE.AND P0, PT, R7, 0x3, PT ;  /* 0x000000030700780c */ /* 0x000fe20003f05270 */
[----:B------:R-:W-:Y:S01]  /*b1a0*/  UIADD3 UR24, UR24, 0x4100, URZ ;  /* 0x0000410018187890 */ /* 0x000fe2000fffe03f */
[----:B------:R-:W-:Y:S01]  /*b1b0*/  VIADD R22, R22, 0x80 ;  /* 0x0000008016167836 */ /* 0x000fe20000000000 */
[----:B------:R-:W-:Y:S01]  /*b1c0*/  UMOV UR28, UR36 ;  /* 0x00000024001c7c82 */ /* 0x000fe20008000000 */
[----:B------:R-:W-:Y:S01]  /*b1d0*/  UMOV UR27, UR35 ;  /* 0x00000023001b7c82 */ /* 0x000fe20008000000 */
[----:B------:R-:W-:Y:S01]  /*b1e0*/  UIADD3 UR16, UR8, 0x18100, URZ ;  /* 0x0001810008107890 */ /* 0x000fe2000fffe03f */
[----:B------:R-:W-:Y:S01]  /*b1f0*/  SEL R14, RZ, 0x1, P0 ;  /* 0x00000001ff0e7807 */ /* 0x000fe20000000000 */
[----:B------:R-:W-:Y:S01]  /*b200*/  UIADD3 UR8, UR8, 0x20100, URZ ;  /* 0x0002010008087890 */ /* 0x000fe2000fffe03f */
[----:B------:R0:W-:Y:S01]  /*b210*/  UTMALDG.3D [UR32], [UR14], desc[UR22] ;  /* 0x000016200e0075b4 */ /* 0x0001e20008011000 */
[----:B------:R-:W-:Y:S01]  /*b220*/  UMOV UR13, 0x30000 ;  /* 0x00030000000d7882 */ /* 0x000fe20000000000 */
[----:B------:R-:W-:Y:S01]  /*b230*/  UMOV UR17, UR33 ;  /* 0x0000002100117c82 */ /* 0x000fe20008000000 */
[----:B------:R-:W-:Y:S01]  /*b240*/  UMOV UR18, UR34 ;  /* 0x0000002200127c82 */ /* 0x000fe20008000000 */
[----:B------:R-:W-:Y:S01]  /*b250*/  UMOV UR20, UR36 ;  /* 0x0000002400147c82 */ /* 0x000fe20008000000 */
[----:B------:R-:W-:Y:S01]  /*b260*/  UMOV UR9, UR33 ;  /* 0x0000002100097c82 */ /* 0x000fe20008000000 */
[----:B------:R-:W-:Y:S01]  /*b270*/  UMOV UR11, UR19 ;  /* 0x00000013000b7c82 */ /* 0x000fe20008000000 */
[----:B------:R-:W-:Y:S01]  /*b280*/  UMOV UR12, UR36 ;  /* 0x00000024000c7c82 */ /* 0x000fe20008000000 */
[----:B------:R0:W-:Y:S01]  /*b290*/  UTMALDG.3D [UR24], [UR14], desc[UR22] ;  /* 0x000016180e0075b4 */ /* 0x0001e20008011000 */
[----:B------:R-:W-:Y:S01]  /*b2a0*/  UMOV UR10, UR26 ;  /* 0x0000001a000a7c82 */ /* 0x000fe20008000000 */
[----:B------:R-:W-:-:S02]  /*b2b0*/  LOP3.LUT R5, R5, R14, RZ, 0x3c, !PT ;  /* 0x0000000e05057212 */ /* 0x000fc400078e3cff */
[----:B------:R-:W-:Y:S01]  /*b2c0*/  SEL R7, R7, RZ, P0 ;  /* 0x000000ff07077207 */ /* 0x000fe20000000000 */
[----:B------:R0:W-:Y:S01]  /*b2d0*/  UTMALDG.3D.MULTICAST [UR16], [UR40], UR13, desc[UR22] ;  /* 0x00001610280073b4 */ /* 0x0001e2000801180d */
[----:B------:R0:W-:Y:S02]  /*b2e0*/  UTMALDG.3D.MULTICAST [UR8], [UR40], UR13, desc[UR22] ;  /* 0x00001608280073b4 */ /* 0x0001e4000801180d */
[----:B0-----:R-:W-:Y:S05]  /*b2f0*/  @P1 BRA `(.L_x_302) ;  /* 0xfffffffc00101947 */ /* 0x001fea000383ffff */
.L_x_299:
[----:B------:R-:W-:Y:S05]  /*b300*/  BSYNC B1 ;  /* 0x0000000000017941 */ /* 0x000fea0003800000 */
.L_x_298:
[----:B------:R-:W-:Y:S01]  /*b310*/  LOP3.LUT P1, RZ, R11, 0xff, RZ, 0xc0, !PT ;  /* 0x000000ff0bff7812 */ /* 0x000fe2000782c0ff */
[C---:B------:R-:W-:Y:S01]  /*b320*/  IMAD.IADD R6, R10.reuse, 0x1, R3 ;  /* 0x000000010a067824 */ /* 0x040fe200078e0203 */
[----:B------:R-:W-:Y:S01]  /*b330*/  ULDC.64 UR8, c[0x0][0x650] ;  /* 0x0001940000087ab9 */ /* 0x000fe20000000a00 */
[----:B------:R-:W-:Y:S01]  /*b340*/  ISETP.GE.U32.AND P2, PT, R10, 0x3, PT ;  /* 0x000000030a00780c */ /* 0x000fe20003f46070 */
[----:B------:R-:W-:Y:S01]  /*b350*/  BSSY B1, `(.L_x_303) ;  /* 0x000006c000017945 */ /* 0x000fe20003800000 */
[----:B------:R-:W-:Y:S01]  /*b360*/  IMAD.MOV.U32 R20, RZ, RZ, -0x1 ;  /* 0xffffffffff147424 */ /* 0x000fe200078e00ff */
[----:B------:R-:W-:Y:S01]  /*b370*/  ISETP.GT.U32.AND P0, PT, R6, 0x2, PT ;  /* 0x000000020600780c */ /* 0x000fe20003f04070 */
[----:B------:R-:W-:Y:S01]  /*b380*/  IMAD.MOV.U32 R21, RZ, RZ, -0x1 ;  /* 0xffffffffff157424 */ /* 0x000fe200078e00ff */
[----:B------:R-:W-:Y:S02]  /*b390*/  PRMT R11, RZ, 0x7610, R11 ;  /* 0x00007610ff0b7816 */ /* 0x000fe4000000000b */
[----:B------:R-:W-:-:S03]  /*b3a0*/  ISETP.LT.U32.AND P0, PT, R10, 0x3, P0 ;  /* 0x000000030a00780c */ /* 0x000fc60000701070 */
[----:B------:R-:W0:Y:S01]  /*b3b0*/  @P1 S2R R5, SR_CgaCtaId ;  /* 0x0000000000051919 */ /* 0x000e220000008800 */
[----:B------:R-:W-:-:S04]  /*b3c0*/  @P1 MOV R4, 0x400 ;  /* 0x0000040000041802 */ /* 0x000fc80000000f00 */
[----:B0-----:R-:W-:Y:S01]  /*b3d0*/  @P1 LEA R3, R5, R4, 0x18 ;  /* 0x0000000405031211 */ /* 0x001fe200078ec0ff */
[----:B------:R-:W-:-:S03]  /*b3e0*/  IMAD.WIDE.U32 R4, R6, -0x55555555, RZ ;  /* 0xaaaaaaab06047825 */ /* 0x000fc600078e00ff */
[----:B------:R0:W-:Y:S01]  /*b3f0*/  @P1 SYNCS.ARRIVE.TRANS64.A1T0 RZ, [R3+URZ+0x48], RZ ;  /* 0x000048ff03ff19a7 */ /* 0x0001e2000810003f */
[----:B------:R-:W-:Y:S02]  /*b400*/  IADD3 R16, P1, R16, UR30, RZ ;  /* 0x0000001e10107c10 */ /* 0x000fe4000ff3e0ff */
[----:B------:R-:W-:Y:S02]  /*b410*/  SHF.R.U32.HI R5, RZ, 0x1, R5 ;  /* 0x00000001ff057819 */ /* 0x000fe40000011605 */
[----:B------:R-:W-:Y:S02]  /*b420*/  IADD3.X R17, R17, UR7, RZ, P1, !PT ;  /* 0x0000000711117c10 */ /* 0x000fe40008ffe4ff */
[----:B------:R-:W-:Y:S02]  /*b430*/  PRMT R4, RZ, 0x7610, R4 ;  /* 0x00007610ff047816 */ /* 0x000fe40000000004 */
[----:B0-----:R-:W-:Y:S02]  /*b440*/  SEL R3, RZ, 0x1, !P0 ;  /* 0x00000001ff037807 */ /* 0x001fe40004000000 */
[----:B------:R-:W-:-:S02]  /*b450*/  ISETP.GE.U32.AND P0, PT, R16, UR8, PT ;  /* 0x0000000810007c0c */ /* 0x000fc4000bf06070 */
[----:B------:R-:W-:Y:S01]  /*b460*/  LOP3.LUT R0, R0, R3, RZ, 0x3c, !PT ;  /* 0x0000000300007212 */ /* 0x000fe200078e3cff */
[----:B------:R-:W-:Y:S01]  /*b470*/  IMAD R3, R5, -0x3, R6 ;  /* 0xfffffffd05037824 */ /* 0x000fe200078e0206 */
[----:B------:R-:W-:Y:S01]  /*b480*/  ISETP.GE.U32.AND.EX P0, PT, R17, UR9, PT, P0 ;  /* 0x0000000911007c0c */ /* 0x000fe2000bf06100 */
[----:B------:R-:W-:Y:S01]  /*b490*/  IMAD.MOV.U32 R6, RZ, RZ, -0x1 ;  /* 0xffffffffff067424 */ /* 0x000fe200078e00ff */
[----:B------:R-:W-:-:S11]  /*b4a0*/  @P2 LOP3.LUT R0, R0, 0x1, R5, 0x78, !PT ;  /* 0x0000000100002812 */ /* 0x000fd600078e7805 */
[----:B------:R-:W-:Y:S05]  /*b4b0*/  @P0 BRA `(.L_x_304) ;  /* 0x0000000400540947 */ /* 0x000fea0003800000 */
[----:B------:R-:W0:Y:S01]  /*b4c0*/  S2R R15, SR_CTAID.X ;  /* 0x00000000000f7919 */ /* 0x000e220000002500 */
[----:B------:R-:W-:Y:S01]  /*b4d0*/  ULDC.64 UR8, c[0x0][0x628] ;  /* 0x00018a0000087ab9 */ /* 0x000fe20000000a00 */
[----:B------:R-:W-:Y:S01]  /*b4e0*/  ULDC UR11, c[0x0][0x630] ;  /* 0x00018c00000b7ab9 */ /* 0x000fe20000000800 */
[----:B------:R-:W-:Y:S01]  /*b4f0*/  ISETP.NE.U32.AND P0, PT, RZ, UR8, PT ;  /* 0x00000008ff007c0c */ /* 0x000fe2000bf05070 */
[----:B------:R-:W1:Y:S01]  /*b500*/  S2R R20, SR_CTAID.Y ;  /* 0x0000000000147919 */ /* 0x000e620000002600 */
[----:B------:R-:W-:Y:S01]  /*b510*/  ULDC UR12, c[0x0][0x150] ;  /* 0x00005400000c7ab9 */ /* 0x000fe20000000800 */
[----:B------:R-:W-:Y:S01]  /*b520*/  IMAD.MOV.U32 R4, RZ, RZ, R16 ;  /* 0x000000ffff047224 */ /* 0x000fe200078e0010 */
[----:B------:R-:W-:Y:S01]  /*b530*/  ISETP.NE.AND.EX P0, PT, RZ, UR9, PT, P0 ;  /* 0x00000009ff007c0c */ /* 0x000fe2000bf05300 */
[----:B------:R-:W-:Y:S01]  /*b540*/  IMAD.MOV.U32 R5, RZ, RZ, R17 ;  /* 0x000000ffff057224 */ /* 0x000fe200078e0011 */
[----:B0-----:R-:W-:-:S11]  /*b550*/  I2FP.F32.U32 R22, R15 ;  /* 0x0000000f00167245 */ /* 0x001fd60000201000 */
[----:B------:R-:W-:Y:S05]  /*b560*/  @!P0 BRA `(.L_x_305) ;  /* 0x0000000000288947 */ /* 0x000fea0003800000 */
[----:B------:R-:W-:Y:S02]  /*b570*/  ULDC UR10, c[0x0][0x634] ;  /* 0x00018d00000a7ab9 */ /* 0x000fe40000000800 */
[----:B------:R-:W-:-:S05]  /*b580*/  IADD3 R5, P0, R16, UR10, RZ ;  /* 0x0000000a10057c10 */ /* 0x000fca000ff1e0ff */
[----:B------:R-:W-:-:S04]  /*b590*/  IMAD.X R21, RZ, RZ, R17, P0 ;  /* 0x000000ffff157224 */ /* 0x000fc800000e0611 */
[----:B------:R-:W-:-:S04]  /*b5a0*/  IMAD.WIDE.U32 R6, R21, UR8, RZ ;  /* 0x0000000815067c25 */ /* 0x000fc8000f8e00ff */
[----:B------:R-:W-:-:S04]  /*b5b0*/  IMAD.WIDE.U32 R6, P0, R5, UR9, R6 ;  /* 0x0000000905067c25 */ /* 0x000fc8000f800006 */
[----:B------:R-:W-:-:S04]  /*b5c0*/  IMAD.WIDE.U32 R4, R5, UR8, RZ ;  /* 0x0000000805047c25 */ /* 0x000fc8000f8e00ff */
[----:B------:R-:W-:Y:S01]  /*b5d0*/  IMAD.MOV.U32 R4, RZ, RZ, R7 ;  /* 0x000000ffff047224 */ /* 0x000fe200078e0007 */
[----:B------:R-:W-:Y:S01]  /*b5e0*/  IADD3 RZ, P1, R5, R6, RZ ;  /* 0x0000000605ff7210 */ /* 0x000fe20007f3e0ff */
[----:B------:R-:W-:-:S04]  /*b5f0*/  IMAD.X R5, RZ, RZ, RZ, P0 ;  /* 0x000000ffff057224 */ /* 0x000fc800000e06ff */
[----:B------:R-:W-:-:S08]  /*b600*/  IMAD.WIDE.U32.X R4, R21, UR9, R4, P1 ;  /* 0x0000000915047c25 */ /* 0x000fd000088e0404 */
.L_x_305:
[--C-:B------:R-:W-:Y:S01]  /*b610*/  SHF.R.U64 R14, R4, UR11, R5.reuse ;  /* 0x0000000b040e7c19 */ /* 0x100fe20008001205 */
[----:B------:R-:W-:Y:S01]  /*b620*/  FMUL R22, R22, UR12 ;  /* 0x0000000c16167c20 */ /* 0x000fe20008400000 */
[----:B------:R-:W-:Y:S01]  /*b630*/  SHF.R.U32.HI R4, RZ, UR11, R5 ;  /* 0x0000000bff047c19 */ /* 0x000fe20008011605 */
[----:B------:R-:W0:Y:S01]  /*b640*/  LDC R6, c[0x0][0x144] ;  /* 0x00005100ff067b82 */ /* 0x000e220000000800 */
[----:B------:R-:W-:Y:S01]  /*b650*/  IADD3 R5, P0, RZ, -R14, RZ ;  /* 0x8000000eff057210 */ /* 0x000fe20007f1e0ff */
[----:B------:R-:W-:Y:S01]  /*b660*/  ULDC UR10, c[0x0][0x154] ;  /* 0x00005500000a7ab9 */ /* 0x000fe20000000800 */
[----:B-1----:R-:W-:Y:S01]  /*b670*/  I2FP.F32.U32 R7, R20 ;  /* 0x0000001400077245 */ /* 0x002fe20000201000 */
[----:B------:R-:W1:Y:S01]  /*b680*/  F2I.U32.TRUNC.NTZ R22, R22 ;  /* 0x0000001600167305 */ /* 0x000e62000020f000 */
[----:B------:R-:W-:Y:S01]  /*b690*/  ULDC.64 UR8, c[0x0][0x620] ;  /* 0x0001880000087ab9 */ /* 0x000fe20000000a00 */
[----:B------:R-:W-:Y:S01]  /*b6a0*/  IMAD.X R4, RZ, RZ, ~R4, P0 ;  /* 0x000000ffff047224 */ /* 0x000fe200000e0e04 */
[----:B------:R-:W-:Y:S01]  /*b6b0*/  ISETP.NE.AND P2, PT, R2, 0x1, PT ;  /* 0x000000010200780c */ /* 0x000fe20003f45270 */
[----:B------:R-:W-:Y:S01]  /*b6c0*/  FMUL R23, R7, UR10 ;  /* 0x0000000a07177c20 */ /* 0x000fe20008400000 */
[----:B------:R-:W2:Y:S01]  /*b6d0*/  LDC R25, c[0x0][0x148] ;  /* 0x00005200ff197b82 */ /* 0x000ea20000000800 */
[----:B------:R-:W-:Y:S01]  /*b6e0*/  IMAD R4, R4, UR8, RZ ;  /* 0x0000000804047c24 */ /* 0x000fe2000f8e02ff */
[----:B------:R-:W-:-:S02]  /*b6f0*/  ULDC.64 UR10, c[0x0][0x640] ;  /* 0x00019000000a7ab9 */ /* 0x000fc40000000a00 */
[----:B------:R-:W-:Y:S01]  /*b700*/  ISETP.NE.U32.AND P0, PT, RZ, UR10, PT ;  /* 0x0000000aff007c0c */ /* 0x000fe2000bf05070 */
[----:B------:R-:W3:Y:S01]  /*b710*/  F2I.U32.TRUNC.NTZ R23, R23 ;  /* 0x0000001700177305 */ /* 0x000ee2000020f000 */
[C---:B------:R-:W-:Y:S02]  /*b720*/  IMAD R7, R5.reuse, UR9, R4 ;  /* 0x0000000905077c24 */ /* 0x040fe4000f8e0204 */
[----:B------:R-:W-:Y:S01]  /*b730*/  IMAD.WIDE.U32 R4, R5, UR8, R16 ;  /* 0x0000000805047c25 */ /* 0x000fe2000f8e0010 */
[----:B------:R-:W-:Y:S01]  /*b740*/  ULDC UR8, c[0x0][0x618] ;  /* 0x0001860000087ab9 */ /* 0x000fe20000000800 */
[----:B------:R-:W-:Y:S02]  /*b750*/  ISETP.NE.AND.EX P0, PT, RZ, UR11, PT, P0 ;  /* 0x0000000bff007c0c */ /* 0x000fe4000bf05300 */
[----:B------:R-:W-:Y:S02]  /*b760*/  IMAD.IADD R5, R5, 0x1, R7 ;  /* 0x0000000105057824 */ /* 0x000fe400078e0207 */
[----:B-1----:R-:W-:-:S03]  /*b770*/  IMAD.MOV R22, RZ, RZ, -R22 ;  /* 0x000000ffff167224 */ /* 0x002fc600078e0a16 */
[----:B------:R-:W-:Y:S01]  /*b780*/  SHF.R.U64 R21, R4, UR8, R5 ;  /* 0x0000000804157c19 */ /* 0x000fe20008001205 */
[----:B0-----:R-:W-:Y:S01]  /*b790*/  IMAD R15, R6, R22, R15 ;  /* 0x00000016060f7224 */ /* 0x001fe200078e020f */
[----:B------:R-:W-:Y:S01]  /*b7a0*/  SHF.R.U32.HI R4, RZ, UR8, R5 ;  /* 0x00000008ff047c19 */ /* 0x000fe20008011605 */
[----:B------:R-:W-:Y:S01]  /*b7b0*/  ULDC UR8, c[0x0][0x608] ;  /* 0x0001820000087ab9 */ /* 0x000fe20000000800 */
[----:B---3--:R-:W-:Y:S02]  /*b7c0*/  IMAD.MOV R6, RZ, RZ, -R23 ;  /* 0x000000ffff067224 */ /* 0x008fe400078e0a17 */
[--C-:B------:R-:W-:Y:S02]  /*b7d0*/  SHF.R.U64 R22, R21, UR8, R4.reuse ;  /* 0x0000000815167c19 */ /* 0x100fe40008001204 */
[----:B------:R-:W-:Y:S01]  /*b7e0*/  SHF.R.U32.HI R5, RZ, UR8, R4 ;  /* 0x00000008ff057c19 */ /* 0x000fe20008011604 */
[----:B------:R-:W-:Y:S01]  /*b7f0*/  ULDC UR8, c[0x0][0x658] ;  /* 0x0001960000087ab9 */ /* 0x000fe20000000800 */
[----:B--2---:R-:W-:-:S02]  /*b800*/  @P2 IMAD R15, R25, R6, R20 ;  /* 0x00000006190f2224 */ /* 0x004fc400078e0214 */
[--C-:B------:R-:W-:Y:S02]  /*b810*/  SHF.R.U64 R20, R22, UR8, R5.reuse ;  /* 0x0000000816147c19 */ /* 0x100fe40008001205 */
[----:B------:R-:W-:-:S03]  /*b820*/  SHF.R.U32.HI R23, RZ, UR8, R5 ;  /* 0x00000008ff177c19 */ /* 0x000fc60008011605 */
[----:B------:R-:W-:Y:S02]  /*b830*/  IMAD.MOV.U32 R6, RZ, RZ, R20 ;  /* 0x000000ffff067224 */ /* 0x000fe400078e0014 */
[----:B------:R-:W-:Y:S01]  /*b840*/  IMAD.MOV.U32 R5, RZ, RZ, R23 ;  /* 0x000000ffff057224 */ /* 0x000fe200078e0017 */
[----:B------:R-:W-:Y:S06]  /*b850*/  @!P0 BRA `(.L_x_306) ;  /* 0x00000000002c8947 */ /* 0x000fec0003800000 */
        /* <DEDUP_REMOVED lines=9> */
[----:B------:R-:W-:-:S04]  /*b8f0*/  IMAD.WIDE.U32.X R4, R23, UR11, R4, P1 ;  /* 0x0000000b17047c25 */ /* 0x000fc800088e0404 */
[----:B------:R-:W-:-:S07]  /*b900*/  IMAD.MOV.U32 R6, RZ, RZ, R4 ;  /* 0x000000ffff067224 */ /* 0x000fce00078e0004 */
.L_x_306:
[----:B------:R-:W-:Y:S01]  /*b910*/  ULDC UR8, c[0x0][0x648] ;  /* 0x0001920000087ab9 */ /* 0x000fe20000000800 */
[----:B------:R-:W-:Y:S01]  /*b920*/  LOP3.LUT R4, R22, UR6, RZ, 0xc0, !PT ;  /* 0x0000000616047c12 */ /* 0x000fe2000f8ec0ff */
[----:B------:R-:W-:Y:S01]  /*b930*/  ULDC UR9, c[0x0][0x610] ;  /* 0x0001840000097ab9 */ /* 0x000fe20000000800 */
[----:B------:R-:W-:Y:S01]  /*b940*/  SHF.R.U64 R5, R6, UR8, R5 ;  /* 0x0000000806057c19 */ /* 0x000fe20008001205 */
[----:B------:R-:W-:Y:S01]  /*b950*/  ULDC UR8, c[0x0][0x638] ;  /* 0x00018e0000087ab9 */ /* 0x000fe20000000800 */
[----:B------:R-:W-:Y:S01]  /*b960*/  LOP3.LUT R21, R21, UR4, RZ, 0xc0, !PT ;  /* 0x0000000415157c12 */ /* 0x000fe2000f8ec0ff */
[----:B------:R-:W-:Y:S02]  /*b970*/  IMAD.MOV.U32 R6, RZ, RZ, R14 ;  /* 0x000000ffff067224 */ /* 0x000fe400078e000e */
[----:B------:R-:W-:Y:S02]  /*b980*/  IMAD.MOV R7, RZ, RZ, -R5 ;  /* 0x000000ffff077224 */ /* 0x000fe400078e0a05 */
[----:B------:R-:W-:-:S02]  /*b990*/  IMAD R4, R5, UR5, R4 ;  /* 0x0000000505047c24 */ /* 0x000fc4000f8e0204 */
[----:B------:R-:W-:Y:S01]  /*b9a0*/  IMAD R20, R7, UR8, R20 ;  /* 0x0000000807147c24 */ /* 0x000fe2000f8e0214 */
[----:B------:R-:W-:Y:S01]  /*b9b0*/  ULDC UR8, c[0x0][0x600] ;  /* 0x0001800000087ab9 */ /* 0x000fe20000000800 */
[----:B------:R-:W-:Y:S02]  /*b9c0*/  IMAD R15, R4, UR9, R15 ;  /* 0x00000009040f7c24 */ /* 0x000fe4000f8e020f */
[----:B------:R-:W-:Y:S02]  /*b9d0*/  IMAD R20, R20, UR8, R21 ;  /* 0x0000000814147c24 */ /* 0x000fe4000f8e0215 */
[----:B------:R-:W-:-:S03]  /*b9e0*/  IMAD.MOV.U32 R4, RZ, RZ, 0x1 ;  /* 0x00000001ff047424 */ /* 0x000fc600078e00ff */
[----:B------:R-:W-:Y:S02]  /*b9f0*/  SEL R21, R20, R15, !P2 ;  /* 0x0000000f14157207 */ /* 0x000fe40005000000 */
[----:B------:R-:W-:-:S07]  /*ba00*/  SEL R20, R15, R20, !P2 ;  /* 0x000000140f147207 */ /* 0x000fce0005000000 */
.L_x_304:
[----:B------:R-:W-:Y:S05]  /*ba10*/  BSYNC B1 ;  /* 0x0000000000017941 */ /* 0x000fea0003800000 */
.L_x_303:
[----:B------:R-:W-:-:S13]  /*ba20*/  LOP3.LUT P0, RZ, R4, 0xff, RZ, 0xc0, !PT ;  /* 0x000000ff04ff7812 */ /* 0x000fda000780c0ff */
[----:B------:R-:W-:Y:S05]  /*ba30*/  @P0 BRA `(.L_x_307) ;  /* 0xfffffff4000c0947 */ /* 0x000fea000383ffff */
[----:B------:R-:W-:Y:S05]  /*ba40*/  BSYNC B0 ;  /* 0x0000000000007941 */ /* 0x000fea0003800000 */
.L_x_296:
[----:B------:R-:W-:-:S03]  /*ba50*/  UMOV UR8, 0xffffffff ;  /* 0xffffffff00087882 */ /* 0x000fc60000000000 */
[----:B------:R-:W-:Y:S05]  /*ba60*/  BRA.DIV UR8, `(.L_x_308) ;  /* 0x0000000208f07947 */ /* 0x000fea000b800000 */
[----:B------:R-:W-:-:S13]  /*ba70*/  ELECT P6, URZ, PT ;  /* 0x00000000003f782f */ /* 0x000fda00038c0000 */
.L_x_321:
[----:B------:R-:W-:Y:S04]  /*ba80*/  BSSY B0, `(.L_x_309) ;  /* 0x0000022000007945 */ /* 0x000fe80003800000 */
[----:B------:R-:W-:Y:S05]  /*ba90*/  @!P6 BRA `(.L_x_310) ;  /* 0x000000000080e947 */ /* 0x000fea0003800000 */
[----:B------:R-:W-:-:S04]  /*baa0*/  LOP3.LUT R19, R19, 0x2, RZ, 0xfc, !PT ;  /* 0x0000000213137812 */ /* 0x000fc800078efcff */
[----:B------:R-:W-:-:S13]  /*bab0*/  ISETP.NE.AND P0, PT, R19, 0x3, PT ;  /* 0x000000031300780c */ /* 0x000fda0003f05270 */
[----:B------:R-:W-:Y:S05]  /*bac0*/  @!P0 BRA `(.L_x_311) ;  /* 0x0000000000048947 */ /* 0x000fea0003800000 */
[----:B------:R-:W-:Y:S01]  /*bad0*/  BPT.TRAP 0x1 ;  /* 0x000000040000795c */ /* 0x000fe20000300000 */
.L_x_311:
[----:B------:R-:W0:Y:S01]  /*bae0*/  S2R R5, SR_CgaCtaId ;  /* 0x0000000000057919 */ /* 0x000e220000008800 */
[----:B------:R-:W-:Y:S02]  /*baf0*/  MOV R2, 0x400 ;  /* 0x0000040000027802 */ /* 0x000fe40000000f00 */
[----:B------:R-:W-:Y:S02]  /*bb00*/  SHF.L.U32 R4, R0, 0x1f, RZ ;  /* 0x0000001f00047819 */ /* 0x000fe400000006ff */
[----:B0-----:R-:W-:-:S05]  /*bb10*/  LEA R2, R5, R2, 0x18 ;  /* 0x0000000205027211 */ /* 0x001fca00078ec0ff */
[----:B------:R-:W-:-:S04]  /*bb20*/  VIADD R2, R2, 0x18 ;  /* 0x0000001802027836 */ /* 0x000fc80000000000 */
[C---:B------:R-:W-:Y:S02]  /*bb30*/  IMAD R7, R3.reuse, 0x8, R2 ;  /* 0x0000000803077824 */ /* 0x040fe400078e0202 */
[----:B------:R-:W-:Y:S02]  /*bb40*/  VIADD R3, R3, 0x1 ;  /* 0x0000000103037836 */ /* 0x000fe40000000000 */
[----:B------:R-:W0:Y:S03]  /*bb50*/  SYNCS.PHASECHK.TRANS64.TRYWAIT P0, [R7+URZ], R4 ;  /* 0x00000004070075a7 */ /* 0x000e26000800017f */
[----:B------:R-:W-:-:S04]  /*bb60*/  ISETP.NE.AND P1, PT, R3, 0x3, PT ;  /* 0x000000030300780c */ /* 0x000fc80003f25270 */
[----:B------:R-:W-:Y:S02]  /*bb70*/  SEL R5, RZ, 0x1, P1 ;  /* 0x00000001ff057807 */ /* 0x000fe40000800000 */
[----:B------:R-:W-:Y:S02]  /*bb80*/  SEL R3, R3, RZ, P1 ;  /* 0x000000ff03037207 */ /* 0x000fe40000800000 */
[----:B------:R-:W-:-:S03]  /*bb90*/  LOP3.LUT R9, R0, R5, RZ, 0x3c, !PT ;  /* 0x0000000500097212 */ /* 0x000fc600078e3cff */
[----:B------:R-:W-:Y:S01]  /*bba0*/  IMAD R6, R3, 0x8, R2 ;  /* 0x0000000803067824 */ /* 0x000fe200078e0202 */
[----:B------:R-:W-:Y:S01]  /*bbb0*/  SHF.L.U32 R5, R9, 0x1f, RZ ;  /* 0x0000001f09057819 */ /* 0x000fe200000006ff */
[----:B0-----:R-:W-:Y:S06]  /*bbc0*/  @!P0 BRA `(.L_x_312) ;  /* 0x0000000000b88947 */ /* 0x001fec0003800000 */
.L_x_322:
[----:B------:R-:W1:Y:S01]  /*bbd0*/  SYNCS.PHASECHK.TRANS64.TRYWAIT P0, [R6+URZ], R5 ;  /* 0x00000005060075a7 */ /* 0x000e62000800017f */
[----:B------:R-:W-:-:S05]  /*bbe0*/  VIADD R0, R3, 0x1 ;  /* 0x0000000103007836 */ /* 0x000fca0000000000 */
[----:B------:R-:W-:-:S04]  /*bbf0*/  ISETP.NE.AND P1, PT, R0, 0x3, PT ;  /* 0x000000030000780c */ /* 0x000fc80003f25270 */
[----:B0-----:R-:W-:Y:S02]  /*bc00*/  SEL R4, RZ, 0x1, P1 ;  /* 0x00000001ff047807 */ /* 0x001fe40000800000 */
[----:B------:R-:W-:Y:S02]  /*bc10*/  SEL R3, R0, RZ, P1 ;  /* 0x000000ff00037207 */ /* 0x000fe40000800000 */
[----:B------:R-:W-:Y:S01]  /*bc20*/  LOP3.LUT R0, R9, R4, RZ, 0x3c, !PT ;  /* 0x0000000409007212 */ /* 0x000fe200078e3cff */
[----:B-1----:R-:W-:Y:S06]  /*bc30*/  @!P0 BRA `(.L_x_313) ;  /* 0x0000000000b08947 */ /* 0x002fec0003800000 */
.L_x_323:
[----:B------:R-:W-:Y:S01]  /*bc40*/  IMAD R3, R3, 0x8, R2 ;  /* 0x0000000803037824 */ /* 0x000fe200078e0202 */
[----:B------:R-:W-:-:S07]  /*bc50*/  SHF.L.U32 R0, R0, 0x1f, RZ ;  /* 0x0000001f00007819 */ /* 0x000fce00000006ff */
.L_x_314:
[----:B-1----:R1:W2:Y:S02]  /*bc60*/  SYNCS.PHASECHK.TRANS64.TRYWAIT P0, [R3+URZ], R0 ;  /* 0x00000000030075a7 */ /* 0x0022a4000800017f */
[----:B--2---:R-:W-:Y:S05]  /*bc70*/  @!P0 NANOSLEEP.SYNCS 0x989680 ;  /* 0x009896800000895d */ /* 0x004fea0003900000 */
[----:B------:R-:W2:Y:S02]  /*bc80*/  @!P0 SYNCS.PHASECHK.TRANS64 P0, [R3+URZ], R0 ;  /* 0x00000000030085a7 */ /* 0x000ea4000800007f */
[----:B--2---:R-:W-:Y:S05]  /*bc90*/  @!P0 BRA `(.L_x_314) ;  /* 0xfffffffc00f08947 */ /* 0x004fea000383ffff */
.L_x_310:
[----:B------:R-:W-:Y:S05]  /*bca0*/  BSYNC B0 ;  /* 0x0000000000007941 */ /* 0x000fea0003800000 */
.L_x_309:
[----:B------:R-:W-:Y:S05]  /*bcb0*/  EXIT ;  /* 0x000000000000794d */ /* 0x000fea0003800000 */
.L_x_21:
[----:B---3--:R3:W4:Y:S02]  /*bcc0*/  SYNCS.PHASECHK.TRANS64.TRYWAIT P1, [R3+URZ], R0 ;  /* 0x00000000030075a7 */ /* 0x008724000802017f */
[----:B----4-:R-:W-:Y:S05]  /*bcd0*/  @!P1 NANOSLEEP.SYNCS 0x989680 ;  /* 0x009896800000995d */ /* 0x010fea0003900000 */
[----:B------:R-:W4:Y:S02]  /*bce0*/  @!P1 SYNCS.PHASECHK.TRANS64 P1, [R3+URZ], R0 ;  /* 0x00000000030095a7 */ /* 0x000f24000802007f */
[----:B----4-:R-:W-:Y:S05]  /*bcf0*/  @!P1 BRA `(.L_x_21) ;  /* 0xfffffffc00f09947 */ /* 0x010fea000383ffff */
[----:B------:R-:W-:Y:S05]  /*bd00*/  BRA `(.L_x_20) ;  /* 0xffffff5400fc7947 */ /* 0x000fea000383ffff */
.L_x_26:
[----:B-1----:R1:W2:Y:S02]  /*bd10*/  SYNCS.PHASECHK.TRANS64.TRYWAIT P1, [R5+URZ], R4 ;  /* 0x00000004050075a7 */ /* 0x0022a4000802017f */
[----:B--2---:R-:W-:Y:S05]  /*bd20*/  @!P1 NANOSLEEP.SYNCS 0x989680 ;  /* 0x009896800000995d */ /* 0x004fea0003900000 */
[----:B------:R-:W2:Y:S02]  /*bd30*/  @!P1 SYNCS.PHASECHK.TRANS64 P1, [R5+URZ], R4 ;  /* 0x00000004050095a7 */ /* 0x000ea4000802007f */
[----:B--2---:R-:W-:Y:S05]  /*bd40*/  @!P1 BRA `(.L_x_26) ;  /* 0xfffffffc00f09947 */ /* 0x004fea000383ffff */
[----:B------:R-:W-:Y:S05]  /*bd50*/  BRA `(.L_x_25) ;  /* 0xffffff5c00787947 */ /* 0x000fea000383ffff */
.L_x_297:
[----:B------:R-:W-:Y:S01]  /*bd60*/  BSSY B1, `(.L_x_315) ;  /* 0x0000006000017945 */ /* 0x000fe20003800000 */
[----:B------:R-:W-:-:S07]  /*bd70*/  IMAD.MOV.U32 R15, RZ, RZ, -0x1 ;  /* 0xffffffffff0f7424 */ /* 0x000fce00078e00ff */
[----:B------:R-:W-:Y:S05]  /*bd80*/  WARPSYNC.COLLECTIVE R15, `(.L_x_316) ;  /* 0x000000000f0c7348 */ /* 0x000fea0003c00000 */
[----:B------:R-:W-:Y:S02]  /*bd90*/  ELECT P6, UR62, PT ;  /* 0x00000000003e782f */ /* 0x000fe400038c0000 */
[----:B------:R-:W-:Y:S01]  /*bda0*/  MOV R14, UR62 ;  /* 0x0000003e000e7c02 */ /* 0x000fe20008000f00 */
[----:B------:R-:W-:Y:S10]  /*bdb0*/  ENDCOLLECTIVE ;  /* 0x000000000000791b */ /* 0x000ff40003800000 */
.L_x_316:
[----:B------:R-:W-:Y:S05]  /*bdc0*/  BSYNC B1 ;  /* 0x0000000000017941 */ /* 0x000fea0003800000 */
.L_x_315:
[----:B------:R-:W-:Y:S05]  /*bdd0*/  BRA `(.L_x_317) ;  /* 0xfffffff000307947 */ /* 0x000fea000383ffff */
.L_x_300:
[----:B-1----:R1:W2:Y:S02]  /*bde0*/  SYNCS.PHASECHK.TRANS64.TRYWAIT P0, [R23+URZ+0x18], R14 ;  /* 0x0000180e170075a7 */ /* 0x0022a4000800017f */
[----:B--2---:R-:W-:Y:S05]  /*bdf0*/  @!P0 NANOSLEEP.SYNCS 0x989680 ;  /* 0x009896800000895d */ /* 0x004fea0003900000 */
[----:B------:R-:W2:Y:S02]  /*be00*/  @!P0 SYNCS.PHASECHK.TRANS64 P0, [R23+URZ+0x18], R14 ;  /* 0x0000180e170085a7 */ /* 0x000ea4000800007f */
[----:B--2---:R-:W-:Y:S05]  /*be10*/  @!P0 BRA `(.L_x_300) ;  /* 0xfffffffc00f08947 */ /* 0x004fea000383ffff */
[----:B------:R-:W-:Y:S05]  /*be20*/  BRA `(.L_x_318) ;  /* 0xfffffff000687947 */ /* 0x000fea000383ffff */
.L_x_308:
[----:B------:R-:W-:Y:S01]  /*be30*/  BSSY B0, `(.L_x_319) ;  /* 0x0000006000007945 */ /* 0x000fe20003800000 */
[----:B------:R-:W-:-:S07]  /*be40*/  IMAD.MOV.U32 R15, RZ, RZ, -0x1 ;  /* 0xffffffffff0f7424 */ /* 0x000fce00078e00ff */
[----:B------:R-:W-:Y:S05]  /*be50*/  WARPSYNC.COLLECTIVE R15, `(.L_x_320) ;  /* 0x000000000f0c7348 */ /* 0x000fea0003c00000 */
[----:B------:R-:W-:Y:S02]  /*be60*/  ELECT P6, UR62, PT ;  /* 0x00000000003e782f */ /* 0x000fe400038c0000 */
[----:B------:R-:W-:Y:S01]  /*be70*/  MOV R14, UR62 ;  /* 0x0000003e000e7c02 */ /* 0x000fe20008000f00 */
[----:B------:R-:W-:Y:S10]  /*be80*/  ENDCOLLECTIVE ;  /* 0x000000000000791b */ /* 0x000ff40003800000 */
.L_x_320:
[----:B------:R-:W-:Y:S05]  /*be90*/  BSYNC B0 ;  /* 0x0000000000007941 */ /* 0x000fea0003800000 */
.L_x_319:
[----:B------:R-:W-:Y:S05]  /*bea0*/  BRA `(.L_x_321) ;  /* 0xfffffff800f47947 */ /* 0x000fea000383ffff */
.L_x_312:
[----:B0-----:R0:W1:Y:S02]  /*beb0*/  SYNCS.PHASECHK.TRANS64.TRYWAIT P0, [R7+URZ], R4 ;  /* 0x00000004070075a7 */ /* 0x001064000800017f */
[----:B-1----:R-:W-:Y:S05]  /*bec0*/  @!P0 NANOSLEEP.SYNCS 0x989680 ;  /* 0x009896800000895d */ /* 0x002fea0003900000 */
[----:B------:R-:W1:Y:S02]  /*bed0*/  @!P0 SYNCS.PHASECHK.TRANS64 P0, [R7+URZ], R4 ;  /* 0x00000004070085a7 */ /* 0x000e64000800007f */
[----:B-1----:R-:W-:Y:S05]  /*bee0*/  @!P0 BRA `(.L_x_312) ;  /* 0xfffffffc00f08947 */ /* 0x002fea000383ffff */
[----:B------:R-:W-:Y:S05]  /*bef0*/  BRA `(.L_x_322) ;  /* 0xfffffffc00347947 */ /* 0x000fea000383ffff */
.L_x_313:
[----:B0-----:R0:W1:Y:S02]  /*bf00*/  SYNCS.PHASECHK.TRANS64.TRYWAIT P0, [R6+URZ], R5 ;  /* 0x00000005060075a7 */ /* 0x001064000800017f */
[----:B-1----:R-:W-:Y:S05]  /*bf10*/  @!P0 NANOSLEEP.SYNCS 0x989680 ;  /* 0x009896800000895d */ /* 0x002fea0003900000 */
[----:B------:R-:W1:Y:S02]  /*bf20*/  @!P0 SYNCS.PHASECHK.TRANS64 P0, [R6+URZ], R5 ;  /* 0x00000005060085a7 */ /* 0x000e64000800007f */
[----:B-1----:R-:W-:Y:S05]  /*bf30*/  @!P0 BRA `(.L_x_313) ;  /* 0xfffffffc00f08947 */ /* 0x002fea000383ffff */
[----:B------:R-:W-:Y:S05]  /*bf40*/  BRA `(.L_x_323) ;  /* 0xfffffffc003c7947 */ /* 0x000fea000383ffff */
.L_x_324:
[----:B------:R-:W-:-:S00]  /*bf50*/  BRA `(.L_x_324) ;  /* 0xfffffffc00fc7947 */ /* 0x000fc0000383ffff */
[----:B------:R-:W-:-:S00]  /*bf60*/  NOP ;  /* 0x0000000000007918 */ /* 0x000fc00000000000 */
        /* <DEDUP_REMOVED lines=9> */
.L_x_325:


//--------------------- .nv.global.init           --------------------------
	.section	.nv.global.init,"aw",@progbits
.nv.global.init:
	.type		$str$22,@object
	.size		$str$22,($str$23 - $str$22)
$str$22:
        /*0000*/ 	.byte	0x6b, 0x5f, 0x74, 0x69, 0x6c, 0x65, 0x5f, 0x63, 0x6f, 0x75, 0x6e, 0x74, 0x20, 0x3e, 0x3d, 0x20
        /*0010*/ 	.byte	0x31, 0x00
	.type		$str$23,@object
	.size		$str$23,(__unnamed_1 - $str$23)
$str$23:
        /*0012*/ 	.byte	0x2f, 0x74, 0x6d, 0x70, 0x2f, 0x63, 0x75, 0x74, 0x6c, 0x61, 0x73, 0x73, 0x5f, 0x73, 0x77, 0x65
        /*0022*/ 	.byte	0x65, 0x70, 0x5f, 0x73, 0x72, 0x63, 0x2f, 0x69, 0x6e, 0x63, 0x6c, 0x75, 0x64, 0x65, 0x2f, 0x63
        /*0032*/ 	.byte	0x75, 0x74, 0x6c, 0x61, 0x73, 0x73, 0x2f, 0x67, 0x65, 0x6d, 0x6d, 0x2f, 0x63, 0x6f, 0x6c, 0x6c
        /*0042*/ 	.byte	0x65, 0x63, 0x74, 0x69, 0x76, 0x65, 0x2f, 0x73, 0x6d, 0x39, 0x30, 0x5f, 0x6d, 0x6d, 0x61, 0x5f
        /*0052*/ 	.byte	0x74, 0x6d, 0x61, 0x5f, 0x67, 0x6d, 0x6d, 0x61, 0x5f, 0x73, 0x73, 0x5f, 0x77, 0x61, 0x72, 0x70
        /*0062*/ 	.byte	0x73, 0x70, 0x65, 0x63, 0x69, 0x61, 0x6c, 0x69, 0x7a, 0x65, 0x64, 0x2e, 0x68, 0x70, 0x70, 0x00
	.type		__unnamed_1,@object
	.size		__unnamed_1,(.L_0 - __unnamed_1)
__unnamed_1:
        /*0072*/ 	.byte	0x76, 0x6f, 0x69, 0x64, 0x20, 0x63, 0x75, 0x74, 0x6c, 0x61, 0x73, 0x73, 0x3a, 0x3a, 0x67, 0x65
        /* <DEDUP_REMOVED lines=180> */
        /*0bc2*/ 	.byte	0x6e, 0x74, 0x69, 0x74, 0x79, 0x5d, 0x00
.L_0:


//--------------------- .nv.shared._ZN7cutlass13device_kernelINS_4gemm6kernel13GemmUniversalIN4cute5tupleIJiiiiEEENS1_10collective13CollectiveMmaINS1_34MainloopSm90TmaGmmaWarpSpecializedILi3ENS5_IJNS4_1CILi2EEENSA_ILi1EEESC_EEENS1_35KernelTmaWarpSpecializedCooperativeEEENS5_IJNSA_ILi128EEENSA_ILi256EEESG_EEENS_6half_tENS5_IJlSC_lEEESJ_SK_NS4_8TiledMMAINS4_8MMA_AtomIJNS4_4SM904GMMA26MMA_64x256x16_F32F16F16_SSILNSO_5MajorE0ELSQ_0ELNSO_7ScaleInE1ELSR_1EEEEEENS4_6LayoutISD_NS5_IJSC_NSA_ILi0EEESV_EEEEENS5_IJNS4_10UnderscoreESY_SY_EEEEENS4_13SM90_TMA_LOADENS4_14ComposedLayoutINS4_7SwizzleILi3ELi4ELi3EEENS4_18smem_ptr_flag_bitsILi16EEENSU_INS5_IJNSA_ILi8EEENSA_ILi64EEEEEENS5_IJS18_SC_EEEEEEEvNS4_8identityENS4_23SM90_TMA_LOAD_MULTICASTES1C_vS1D_EENS_8epilogue10collective6detail29Sm90TmaWarpSpecializedAdapterINS1H_15DefaultEpilogueISJ_SK_SK_NS1G_6thread17LinearCombinationISJ_Li1EffLNS1L_9ScaleType4KindE0ELNS_15FloatRoundStyleE2ESJ_EENS1_15EpilogueDefaultEEEEEvvEEEEvNT_6ParamsE --------------------------
	.section	.nv.shared._ZN7cutlass13device_kernelINS_4gemm6kernel13GemmUniversalIN4cute5tupleIJiiiiEEENS1_10collective13CollectiveMmaINS1_34MainloopSm90TmaGmmaWarpSpecializedILi3ENS5_IJNS4_1CILi2EEENSA_ILi1EEESC_EEENS1_35KernelTmaWarpSpecializedCooperativeEEENS5_IJNSA_ILi128EEENSA_ILi256EEESG_EEENS_6half_tENS5_IJlSC_lEEESJ_SK_NS4_8TiledMMAINS4_8MMA_AtomIJNS4_4SM904GMMA26MMA_64x256x16_F32F16F16_SSILNSO_5MajorE0ELSQ_0ELNSO_7ScaleInE1ELSR_1EEEEEENS4_6LayoutISD_NS5_IJSC_NSA_ILi0EEESV_EEEEENS5_IJNS4_10UnderscoreESY_SY_EEEEENS4_13SM90_TMA_LOADENS4_14ComposedLayoutINS4_7SwizzleILi3ELi4ELi3EEENS4_18smem_ptr_flag_bitsILi16EEENSU_INS5_IJNSA_ILi8EEENSA_ILi64EEEEEENS5_IJS18_SC_EEEEEEEvNS4_8identityENS4_23SM90_TMA_LOAD_MULTICASTES1C_vS1D_EENS_8epilogue10collective6detail29Sm90TmaWarpSpecializedAdapterINS1H_15DefaultEpilogueISJ_SK_SK_NS1G_6thread17LinearCombinationISJ_Li1EffLNS1L_9ScaleType4KindE0ELNS_15FloatRoundStyleE2ESJ_EENS1_15EpilogueDefaultEEEEEvvEEEEvNT_6ParamsE,"aw",@nobits
	.sectionflags	@""
	.align	16
	.zero		1024


//--------------------- .nv.shared.reserved.0     --------------------------
	.section	.nv.shared.reserved.0,"aw",@nobits
	.weak		__nv_reservedSMEM_offset_0_alias
	.size		__nv_reservedSMEM_offset_0_alias, 0, 0
	.other		__nv_reservedSMEM_offset_0_alias,@"STO_CUDA_RESERVED_SHARED STV_DEFAULT"
__nv_reservedSMEM_offset_0_alias:
	.zero		0


//--------------------- .nv.global                --------------------------
	.section	.nv.global,"aw",@nobits
.nv.global:
	.type		_ZN39_INTERNAL_6bdcffef_4_k_cu_b61ffa41_37604cute1_E,@object
	.size		_ZN39_INTERNAL_6bdcffef_4_k_cu_b61ffa41_37604cute1_E,(_ZN39_INTERNAL_6bdcffef_4_k_cu_b61ffa41_37604cuda3std3__45__cpo6cbeginE - _ZN39_INTERNAL_6bdcffef_4_k_cu_b61ffa41_37604cute1_E)
_ZN39_INTERNAL_6bdcffef_4_k_cu_b61ffa41_37604cute1_E:
	.zero		1
	.type		_ZN39_INTERNAL_6bdcffef_4_k_cu_b61ffa41_37604cuda3std3__45__cpo6cbeginE,@object
	.size		_ZN39_INTERNAL_6bdcffef_4_k_cu_b61ffa41_37604cuda3std3__45__cpo6cbeginE,(_ZN39_INTERNAL_6bdcffef_4_k_cu_b61ffa41_37604cuda3std3__48in_placeE - _ZN39_INTERNAL_6bdcffef_4_k_cu_b61ffa41_37604cuda3std3__45__cpo6cbeginE)
_ZN39_INTERNAL_6bdcffef_4_k_cu_b61ffa41_37604cuda3std3__45__cpo6cbeginE:
	.zero		1
	.type		_ZN39_INTERNAL_6bdcffef_4_k_cu_b61ffa41_37604cuda3std3__48in_placeE,@object
	.size		_ZN39_INTERNAL_6bdcffef_4_k_cu_b61ffa41_37604cuda3std3__48in_placeE,(_ZN39_INTERNAL_6bdcffef_4_k_cu_b61ffa41_37604cuda3std6ranges3__45__cpo9iter_moveE - _ZN39_INTERNAL_6bdcffef_4_k_cu_b61ffa41_37604cuda3std3__48in_placeE)
_ZN39_INTERNAL_6bdcffef_4_k_cu_b61ffa41_37604cuda3std3__48in_placeE:
	.zero		1
	.type		_ZN39_INTERNAL_6bdcffef_4_k_cu_b61ffa41_37604cuda3std6ranges3__45__cpo9iter_moveE,@object
	.size		_ZN39_INTERNAL_6bdcffef_4_k_cu_b61ffa41_37604cuda3std6ranges3__45__cpo9iter_moveE,(_ZN39_INTERNAL_6bdcffef_4_k_cu_b61ffa41_37604cuda3std3__45__cpo5beginE - _ZN39_INTERNAL_6bdcffef_4_k_cu_b61ffa41_37604cuda3std6ranges3__45__cpo9iter_moveE)
_ZN39_INTERNAL_6bdcffef_4_k_cu_b61ffa41_37604cuda3std6ranges3__45__cpo9iter_moveE:
	.zero		1
	.type		_ZN39_INTERNAL_6bdcffef_4_k_cu_b61ffa41_37604cuda3std3__45__cpo5beginE,@object
	.size		_ZN39_INTERNAL_6bdcffef_4_k_cu_b61ffa41_37604cuda3std3__45__cpo5beginE,(_ZN39_INTERNAL_6bdcffef_4_k_cu_b61ffa41_37604cuda3std3__441_GLOBAL__N__6bdcffef_4_k_cu_b61ffa41_37606ignoreE - _ZN39_INTERNAL_6bdcffef_4_k_cu_b61ffa41_37604cuda3std3__45__cpo5beginE)
_ZN39_INTERNAL_6bdcffef_4_k_cu_b61ffa41_37604cuda3std3__45__cpo5beginE:
	.zero		1
	.type		_ZN39_INTERNAL_6bdcffef_4_k_cu_b61ffa41_37604cuda3std3__441_GLOBAL__N__6bdcffef_4_k_cu_b61ffa41_37606ignoreE,@object
	.size		_ZN39_INTERNAL_6bdcffef_4_k_cu_b61ffa41_37604cuda3std3__441_GLOBAL__N__6bdcffef_4_k_cu_b61ffa41_37606ignoreE,(_ZN39_INTERNAL_6bdcffef_4_k_cu_b61ffa41_37604cute7productE - _ZN39_INTERNAL_6bdcffef_4_k_cu_b61ffa41_37604cuda3std3__441_GLOBAL__N__6bdcffef_4_k_cu_b61ffa41_37606ignoreE)
_ZN39_INTERNAL_6bdcffef_4_k_cu_b61ffa41_37604cuda3std3__441_GLOBAL__N__6bdcffef_4_k_cu_b61ffa41_37606ignoreE:
	.zero		1
	.type		_ZN39_INTERNAL_6bdcffef_4_k_cu_b61ffa41_37604cute7productE,@object
	.size		_ZN39_INTERNAL_6bdcffef_4_k_cu_b61ffa41_37604cute7productE,(_ZN39_INTERNAL_6bdcffef_4_k_cu_b61ffa41_37604cuda3std3__45__cpo3endE - _ZN39_INTERNAL_6bdcffef_4_k_cu_b61ffa41_37604cute7productE)
_ZN39_INTERNAL_6bdcffef_4_k_cu_b61ffa41_37604cute7productE:
	.zero		1
	.type		_ZN39_INTERNAL_6bdcffef_4_k_cu_b61ffa41_37604cuda3std3__45__cpo3endE,@object
	.size		_ZN39_INTERNAL_6bdcffef_4_k_cu_b61ffa41_37604cuda3std3__45__cpo3endE,(_ZN39_INTERNAL_6bdcffef_4_k_cu_b61ffa41_37604cuda3std3__419piecewise_constructE - _ZN39_INTERNAL_6bdcffef_4_k_cu_b61ffa41_37604cuda3std3__45__cpo3endE)
_ZN39_INTERNAL_6bdcffef_4_k_cu_b61ffa41_37604cuda3std3__45__cpo3endE:
	.zero		1
	.type		_ZN39_INTERNAL_6bdcffef_4_k_cu_b61ffa41_37604cuda3std3__419piecewise_constructE,@object
	.size		_ZN39_INTERNAL_6bdcffef_4_k_cu_b61ffa41_37604cuda3std3__419piecewise_constructE,(_ZN39_INTERNAL_6bdcffef_4_k_cu_b61ffa41_37604cuda3std3__45__cpo4cendE - _ZN39_INTERNAL_6bdcffef_4_k_cu_b61ffa41_37604cuda3std3__419piecewise_constructE)
_ZN39_INTERNAL_6bdcffef_4_k_cu_b61ffa41_37604cuda3std3__419piecewise_constructE:
	.zero		1
	.type		_ZN39_INTERNAL_6bdcffef_4_k_cu_b61ffa41_37604cuda3std3__45__cpo4cendE,@object
	.size		_ZN39_INTERNAL_6bdcffef_4_k_cu_b61ffa41_37604cuda3std3__45__cpo4cendE,(_ZN39_INTERNAL_6bdcffef_4_k_cu_b61ffa41_37604cuda3std6ranges3__45__cpo4swapE - _ZN39_INTERNAL_6bdcffef_4_k_cu_b61ffa41_37604cuda3std3__45__cpo4cendE)
_ZN39_INTERNAL_6bdcffef_4_k_cu_b61ffa41_37604cuda3std3__45__cpo4cendE:
	.zero		1
	.type		_ZN39_INTERNAL_6bdcffef_4_k_cu_b61ffa41_37604cuda3std6ranges3__45__cpo4swapE,@object
	.size		_ZN39_INTERNAL_6bdcffef_4_k_cu_b61ffa41_37604cuda3std6ranges3__45__cpo4swapE,(.L_8 - _ZN39_INTERNAL_6bdcffef_4_k_cu_b61ffa41_37604cuda3std6ranges3__45__cpo4swapE)
_ZN39_INTERNAL_6bdcffef_4_k_cu_b61ffa41_37604cuda3std6ranges3__45__cpo4swapE:
	.zero		1
.L_8:


//--------------------- .nv.constant0._ZN7cutlass13device_kernelINS_4gemm6kernel13GemmUniversalIN4cute5tupleIJiiiiEEENS1_10collective13CollectiveMmaINS1_34MainloopSm90TmaGmmaWarpSpecializedILi3ENS5_IJNS4_1CILi2EEENSA_ILi1EEESC_EEENS1_35KernelTmaWarpSpecializedCooperativeEEENS5_IJNSA_ILi128EEENSA_ILi256EEESG_EEENS_6half_tENS5_IJlSC_lEEESJ_SK_NS4_8TiledMMAINS4_8MMA_AtomIJNS4_4SM904GMMA26MMA_64x256x16_F32F16F16_SSILNSO_5MajorE0ELSQ_0ELNSO_7ScaleInE1ELSR_1EEEEEENS4_6LayoutISD_NS5_IJSC_NSA_ILi0EEESV_EEEEENS5_IJNS4_10UnderscoreESY_SY_EEEEENS4_13SM90_TMA_LOADENS4_14ComposedLayoutINS4_7SwizzleILi3ELi4ELi3EEENS4_18smem_ptr_flag_bitsILi16EEENSU_INS5_IJNSA_ILi8EEENSA_ILi64EEEEEENS5_IJS18_SC_EEEEEEEvNS4_8identityENS4_23SM90_TMA_LOAD_MULTICASTES1C_vS1D_EENS_8epilogue10collective6detail29Sm90TmaWarpSpecializedAdapterINS1H_15DefaultEpilogueISJ_SK_SK_NS1G_6thread17LinearCombinationISJ_Li1EffLNS1L_9ScaleType4KindE0ELNS_15FloatRoundStyleE2ESJ_EENS1_15EpilogueDefaultEEEEEvvEEEEvNT_6ParamsE --------------------------
	.section	.nv.constant0._ZN7cutlass13device_kernelINS_4gemm6kernel13GemmUniversalIN4cute5tupleIJiiiiEEENS1_10collective13CollectiveMmaINS1_34MainloopSm90TmaGmmaWarpSpecializedILi3ENS5_IJNS4_1CILi2EEENSA_ILi1EEESC_EEENS1_35KernelTmaWarpSpecializedCooperativeEEENS5_IJNSA_ILi128EEENSA_ILi256EEESG_EEENS_6half_tENS5_IJlSC_lEEESJ_SK_NS4_8TiledMMAINS4_8MMA_AtomIJNS4_4SM904GMMA26MMA_64x256x16_F32F16F16_SSILNSO_5MajorE0ELSQ_0ELNSO_7ScaleInE1ELSR_1EEEEEENS4_6LayoutISD_NS5_IJSC_NSA_ILi0EEESV_EEEEENS5_IJNS4_10UnderscoreESY_SY_EEEEENS4_13SM90_TMA_LOADENS4_14ComposedLayoutINS4_7SwizzleILi3ELi4ELi3EEENS4_18smem_ptr_flag_bitsILi16EEENSU_INS5_IJNSA_ILi8EEENSA_ILi64EEEEEENS5_IJS18_SC_EEEEEEEvNS4_8identityENS4_23SM90_TMA_LOAD_MULTICASTES1C_vS1D_EENS_8epilogue10collective6detail29Sm90TmaWarpSpecializedAdapterINS1H_15DefaultEpilogueISJ_SK_SK_NS1G_6thread17LinearCombinationISJ_Li1EffLNS1L_9ScaleType4KindE0ELNS_15FloatRoundStyleE2ESJ_EENS1_15EpilogueDefaultEEEEEvvEEEEvNT_6ParamsE,"a",@progbits
	.sectionflags	@""
	.align	4
.nv.constant0._ZN7cutlass13device_kernelINS_4gemm6kernel13GemmUniversalIN4cute5tupleIJiiiiEEENS1_10collective13CollectiveMmaINS1_34MainloopSm90TmaGmmaWarpSpecializedILi3ENS5_IJNS4_1CILi2EEENSA_ILi1EEESC_EEENS1_35KernelTmaWarpSpecializedCooperativeEEENS5_IJNSA_ILi128EEENSA_ILi256EEESG_EEENS_6half_tENS5_IJlSC_lEEESJ_SK_NS4_8TiledMMAINS4_8MMA_AtomIJNS4_4SM904GMMA26MMA_64x256x16_F32F16F16_SSILNSO_5MajorE0ELSQ_0ELNSO_7ScaleInE1ELSR_1EEEEEENS4_6LayoutISD_NS5_IJSC_NSA_ILi0EEESV_EEEEENS5_IJNS4_10UnderscoreESY_SY_EEEEENS4_13SM90_TMA_LOADENS4_14ComposedLayoutINS4_7SwizzleILi3ELi4ELi3EEENS4_18smem_ptr_flag_bitsILi16EEENSU_INS5_IJNSA_ILi8EEENSA_ILi64EEEEEENS5_IJS18_SC_EEEEEEEvNS4_8identityENS4_23SM90_TMA_LOAD_MULTICASTES1C_vS1D_EENS_8epilogue10collective6detail29Sm90TmaWarpSpecializedAdapterINS1H_15DefaultEpilogueISJ_SK_SK_NS1G_6thread17LinearCombinationISJ_Li1EffLNS1L_9ScaleType4KindE0ELNS_15FloatRoundStyleE2ESJ_EENS1_15EpilogueDefaultEEEEEvvEEEEvNT_6ParamsE:
	.zero		1664


//--------------------- SYMBOLS --------------------------

	.type		.nv.reservedSmem.offset0,@object
	.size		.nv.reservedSmem.offset0,0x4
	.type		__assertfail,@function
